	.target	sm_90a

	.elftype	@"ET_EXEC"


//--------------------- .note.nv.tkinfo           --------------------------
	.section	.note.nv.tkinfo,"",@"SHT_NOTE"
	.sectionflags	@"SHF_NOTE_NV_TKINFO"
	.tkinfo
        /*0018*/ 	.word	0x00000002
        /*0030*/ 	.string	""
        /*0030*/ 	.string	"ptxas"
        /*0030*/ 	.string	"Cuda compilation tools, release 13.0, V13.0.88"
        /*0030*/ 	.string	"Build cuda_13.0.r13.0/compiler.36424714_0"
        /*0030*/ 	.string	"-arch sm_90a -m 64 "



//--------------------- .note.nv.cuinfo           --------------------------
	.section	.note.nv.cuinfo,"",@"SHT_NOTE"
	.sectionflags	@"SHF_NOTE_NV_CUINFO"
        /*0018*/ 	.short	0x0002
        /*001a*/ 	.short	0x005a
        /*001c*/ 	.short	0x0082
	.zero		2


//--------------------- .nv.info                  --------------------------
	.section	.nv.info,"",@"SHT_CUDA_INFO"
	.align	4


	//----- nvinfo : EIATTR_REGCOUNT
	.align		4
        /*0000*/ 	.byte	0x04, 0x2f
        /*0002*/ 	.short	(.L_12 - .L_11)
	.align		4
.L_11:
        /*0004*/ 	.word	index@(_ZN7cutlass13device_kernelINS_4gemm6kernel13GemmUniversalIN4cute5tupleIJiiiiEEENS1_10collective13CollectiveMmaINS1_37MainloopSm90TmaGmmaWarpSpecializedFP8ILi9ENS5_IJNS4_1CILi1EEESB_SB_EEENS1_35KernelTmaWarpSpecializedCooperativeEEENS5_IJNSA_ILi128EEENSA_ILi64EEESF_EEENS_12float_e4m3_tENS5_IJlSB_lEEENS_12float_e5m2_tESJ_NS4_8TiledMMAINS4_8MMA_AtomIJNS4_4SM904GMMA30MMA_64x64x32_F32E4M3E5M2_SS_TNILNSO_7ScaleInE1ELSQ_1EEEEEENS4_6LayoutINS5_IJNSA_ILi2EEESB_SB_EEENS5_IJSB_NSA_ILi0EEESW_EEEEENS5_IJNS4_10UnderscoreESZ_SZ_EEEEENS4_13SM90_TMA_LOADENS4_14ComposedLayoutINS4_7SwizzleILi3ELi4ELi3EEENS4_18smem_ptr_flag_bitsILi8EEENST_INS5_IJNSA_ILi8EEESF_EEENS5_IJSF_SB_EEEEEEEvNS4_8identityES12_S1C_vS1D_EENS_8epilogue10collective6detail29Sm90TmaWarpSpecializedAdapterINS1G_15DefaultEpilogueISI_SJ_SJ_NS1F_6thread17LinearCombinationISI_Li1EffLNS1K_9ScaleType4KindE0ELNS_15FloatRoundStyleE2ESI_EENS1_15EpilogueDefaultEEEEEvvEEEEvNT_6ParamsE)
        /*0008*/ 	.word	0x000000a8


	//----- nvinfo : EIATTR_FRAME_SIZE
	.align		4
.L_12:
        /*000c*/ 	.byte	0x04, 0x11
        /*000e*/ 	.short	(.L_14 - .L_13)
	.align		4
.L_13:
        /*0010*/ 	.word	index@(_ZN7cutlass13device_kernelINS_4gemm6kernel13GemmUniversalIN4cute5tupleIJiiiiEEENS1_10collective13CollectiveMmaINS1_37MainloopSm90TmaGmmaWarpSpecializedFP8ILi9ENS5_IJNS4_1CILi1EEESB_SB_EEENS1_35KernelTmaWarpSpecializedCooperativeEEENS5_IJNSA_ILi128EEENSA_ILi64EEESF_EEENS_12float_e4m3_tENS5_IJlSB_lEEENS_12float_e5m2_tESJ_NS4_8TiledMMAINS4_8MMA_AtomIJNS4_4SM904GMMA30MMA_64x64x32_F32E4M3E5M2_SS_TNILNSO_7ScaleInE1ELSQ_1EEEEEENS4_6LayoutINS5_IJNSA_ILi2EEESB_SB_EEENS5_IJSB_NSA_ILi0EEESW_EEEEENS5_IJNS4_10UnderscoreESZ_SZ_EEEEENS4_13SM90_TMA_LOADENS4_14ComposedLayoutINS4_7SwizzleILi3ELi4ELi3EEENS4_18smem_ptr_flag_bitsILi8EEENST_INS5_IJNSA_ILi8EEESF_EEENS5_IJSF_SB_EEEEEEEvNS4_8identityES12_S1C_vS1D_EENS_8epilogue10collective6detail29Sm90TmaWarpSpecializedAdapterINS1G_15DefaultEpilogueISI_SJ_SJ_NS1F_6thread17LinearCombinationISI_Li1EffLNS1K_9ScaleType4KindE0ELNS_15FloatRoundStyleE2ESI_EENS1_15EpilogueDefaultEEEEEvvEEEEvNT_6ParamsE)
        /*0014*/ 	.word	0x00000000


	//----- nvinfo : EIATTR_MIN_STACK_SIZE
	.align		4
.L_14:
        /*0018*/ 	.byte	0x04, 0x12
        /*001a*/ 	.short	(.L_16 - .L_15)
	.align		4
.L_15:
        /*001c*/ 	.word	index@(_ZN7cutlass13device_kernelINS_4gemm6kernel13GemmUniversalIN4cute5tupleIJiiiiEEENS1_10collective13CollectiveMmaINS1_37MainloopSm90TmaGmmaWarpSpecializedFP8ILi9ENS5_IJNS4_1CILi1EEESB_SB_EEENS1_35KernelTmaWarpSpecializedCooperativeEEENS5_IJNSA_ILi128EEENSA_ILi64EEESF_EEENS_12float_e4m3_tENS5_IJlSB_lEEENS_12float_e5m2_tESJ_NS4_8TiledMMAINS4_8MMA_AtomIJNS4_4SM904GMMA30MMA_64x64x32_F32E4M3E5M2_SS_TNILNSO_7ScaleInE1ELSQ_1EEEEEENS4_6LayoutINS5_IJNSA_ILi2EEESB_SB_EEENS5_IJSB_NSA_ILi0EEESW_EEEEENS5_IJNS4_10UnderscoreESZ_SZ_EEEEENS4_13SM90_TMA_LOADENS4_14ComposedLayoutINS4_7SwizzleILi3ELi4ELi3EEENS4_18smem_ptr_flag_bitsILi8EEENST_INS5_IJNSA_ILi8EEESF_EEENS5_IJSF_SB_EEEEEEEvNS4_8identityES12_S1C_vS1D_EENS_8epilogue10collective6detail29Sm90TmaWarpSpecializedAdapterINS1G_15DefaultEpilogueISI_SJ_SJ_NS1F_6thread17LinearCombinationISI_Li1EffLNS1K_9ScaleType4KindE0ELNS_15FloatRoundStyleE2ESI_EENS1_15EpilogueDefaultEEEEEvvEEEEvNT_6ParamsE)
        /*0020*/ 	.word	0x00000000
.L_16:


//--------------------- .nv.compat                --------------------------
	.section	.nv.compat,"",@"SHT_CUDA_COMPAT_INFO"
	.align	4
        /*0000*/ 	.byte	0x02, 0x09, 0x01, 0x00, 0x02, 0x02, 0x04, 0x00, 0x02, 0x05, 0x05, 0x00, 0x03, 0x07, 0x01, 0x01
        /*0010*/ 	.byte	0x02, 0x03, 0x01, 0x00, 0x02, 0x06, 0x01, 0x00, 0x04, 0x0b, 0x08, 0x00, 0x00, 0x00, 0x00, 0x00
        /*0020*/ 	.byte	0x00, 0x00, 0x00, 0x00


//--------------------- .nv.info._ZN7cutlass13device_kernelINS_4gemm6kernel13GemmUniversalIN4cute5tupleIJiiiiEEENS1_10collective13CollectiveMmaINS1_37MainloopSm90TmaGmmaWarpSpecializedFP8ILi9ENS5_IJNS4_1CILi1EEESB_SB_EEENS1_35KernelTmaWarpSpecializedCooperativeEEENS5_IJNSA_ILi128EEENSA_ILi64EEESF_EEENS_12float_e4m3_tENS5_IJlSB_lEEENS_12float_e5m2_tESJ_NS4_8TiledMMAINS4_8MMA_AtomIJNS4_4SM904GMMA30MMA_64x64x32_F32E4M3E5M2_SS_TNILNSO_7ScaleInE1ELSQ_1EEEEEENS4_6LayoutINS5_IJNSA_ILi2EEESB_SB_EEENS5_IJSB_NSA_ILi0EEESW_EEEEENS5_IJNS4_10UnderscoreESZ_SZ_EEEEENS4_13SM90_TMA_LOADENS4_14ComposedLayoutINS4_7SwizzleILi3ELi4ELi3EEENS4_18smem_ptr_flag_bitsILi8EEENST_INS5_IJNSA_ILi8EEESF_EEENS5_IJSF_SB_EEEEEEEvNS4_8identityES12_S1C_vS1D_EENS_8epilogue10collective6detail29Sm90TmaWarpSpecializedAdapterINS1G_15DefaultEpilogueISI_SJ_SJ_NS1F_6thread17LinearCombinationISI_Li1EffLNS1K_9ScaleType4KindE0ELNS_15FloatRoundStyleE2ESI_EENS1_15EpilogueDefaultEEEEEvvEEEEvNT_6ParamsE --------------------------
	.section	.nv.info._ZN7cutlass13device_kernelINS_4gemm6kernel13GemmUniversalIN4cute5tupleIJiiiiEEENS1_10collective13CollectiveMmaINS1_37MainloopSm90TmaGmmaWarpSpecializedFP8ILi9ENS5_IJNS4_1CILi1EEESB_SB_EEENS1_35KernelTmaWarpSpecializedCooperativeEEENS5_IJNSA_ILi128EEENSA_ILi64EEESF_EEENS_12float_e4m3_tENS5_IJlSB_lEEENS_12float_e5m2_tESJ_NS4_8TiledMMAINS4_8MMA_AtomIJNS4_4SM904GMMA30MMA_64x64x32_F32E4M3E5M2_SS_TNILNSO_7ScaleInE1ELSQ_1EEEEEENS4_6LayoutINS5_IJNSA_ILi2EEESB_SB_EEENS5_IJSB_NSA_ILi0EEESW_EEEEENS5_IJNS4_10UnderscoreESZ_SZ_EEEEENS4_13SM90_TMA_LOADENS4_14ComposedLayoutINS4_7SwizzleILi3ELi4ELi3EEENS4_18smem_ptr_flag_bitsILi8EEENST_INS5_IJNSA_ILi8EEESF_EEENS5_IJSF_SB_EEEEEEEvNS4_8identityES12_S1C_vS1D_EENS_8epilogue10collective6detail29Sm90TmaWarpSpecializedAdapterINS1G_15DefaultEpilogueISI_SJ_SJ_NS1F_6thread17LinearCombinationISI_Li1EffLNS1K_9ScaleType4KindE0ELNS_15FloatRoundStyleE2ESI_EENS1_15EpilogueDefaultEEEEEvvEEEEvNT_6ParamsE,"",@"SHT_CUDA_INFO"
	.sectionflags	@""
	.align	4


	//----- nvinfo : EIATTR_CUDA_API_VERSION
	.align		4
        /*0000*/ 	.byte	0x04, 0x37
        /*0002*/ 	.short	(.L_18 - .L_17)
.L_17:
        /*0004*/ 	.word	0x00000082


	//----- nvinfo : EIATTR_KPARAM_INFO
	.align		4
.L_18:
        /*0008*/ 	.byte	0x04, 0x17
        /*000a*/ 	.short	(.L_20 - .L_19)
.L_19:
        /*000c*/ 	.word	0x00000000
        /*0010*/ 	.short	0x0000
        /*0012*/ 	.short	0x0070
        /*0014*/ 	.byte	0x00, 0xf0, 0x01, 0x10


	//----- nvinfo : EIATTR_SPARSE_MMA_MASK
	.align		4
.L_20:
        /*0018*/ 	.byte	0x03, 0x50
        /*001a*/ 	.short	0x0000


	//----- nvinfo : EIATTR_MAXREG_COUNT
	.align		4
        /*001c*/ 	.byte	0x03, 0x1b
        /*001e*/ 	.short	0x00a8


	//----- nvinfo : EIATTR_NUM_BARRIERS
	.align		4
        /*0020*/ 	.byte	0x02, 0x4c
        /*0022*/ 	.byte	0x01
	.zero		1


	//----- nvinfo : EIATTR_MERCURY_ISA_VERSION
	.align		4
        /*0024*/ 	.byte	0x03, 0x5f
        /*0026*/ 	.short	0x0101


	//----- nvinfo : EIATTR_INT_WARP_WIDE_INSTR_OFFSETS
	.align		4
        /*0028*/ 	.byte	0x04, 0x31
        /*002a*/ 	.short	(.L_22 - .L_21)


	//   ....[0]....
.L_21:
        /*002c*/ 	.word	0x00000470


	//   ....[1]....
        /*0030*/ 	.word	0x00000480


	//   ....[2]....
        /*0034*/ 	.word	0x00000590


	//----- nvinfo : EIATTR_COOP_GROUP_MASK_REGIDS
	.align		4
.L_22:
        /*0038*/ 	.byte	0x04, 0x29
        /*003a*/ 	.short	(.L_24 - .L_23)


	//   ....[0]....
.L_23:
        /*003c*/ 	.word	0xffffffff


	//   ....[1]....
        /*0040*/ 	.word	0xffffffff


	//   ....[2]....
        /*0044*/ 	.word	0xffffffff


	//   ....[3]....
        /*0048*/ 	.word	0xffffffff


	//   ....[4]....
        /*004c*/ 	.word	0xffffffff


	//----- nvinfo : EIATTR_COOP_GROUP_INSTR_OFFSETS
	.align		4
.L_24:
        /*0050*/ 	.byte	0x04, 0x28
        /*0052*/ 	.short	(.L_26 - .L_25)


	//   ....[0]....
.L_25:
        /*0054*/ 	.word	0x00000060


	//   ....[1]....
        /*0058*/ 	.word	0x00000070


	//   ....[2]....
        /*005c*/ 	.word	0x00000130


	//   ....[3]....
        /*0060*/ 	.word	0x00000390


	//   ....[4]....
        /*0064*/ 	.word	0x000010b0


	//----- nvinfo : EIATTR_REG_RECONFIG
	.align		4
.L_26:
        /*0068*/ 	.byte	0x01, 0x54
	.zero		2


	//----- nvinfo : EIATTR_MBARRIER_INSTR_OFFSETS
	.align		4
        /*006c*/ 	.byte	0x04, 0x39
        /*006e*/ 	.short	(.L_28 - .L_27)


	//   ....[0]....
.L_27:
        /*0070*/ 	.word	0x00000250
        /*0074*/ 	.word	0x000000ff
        /*0078*/ 	.word	0x00000000
        /*007c*/ 	.short	0x0100
        /*007e*/ 	.byte	0x08
	.zero		1


	//   ....[1]....
        /*0080*/ 	.word	0x00000260
        /*0084*/ 	.word	0x000000ff
        /*0088*/ 	.word	0x00000048
        /*008c*/ 	.short	0x0100
        /*008e*/ 	.byte	0x08
	.zero		1


	//   ....[2]....
        /*0090*/ 	.word	0x00000270
        /*0094*/ 	.word	0x000000ff
        /*0098*/ 	.word	0x00000008
        /*009c*/ 	.short	0x0100
        /*009e*/ 	.byte	0x08
	.zero		1


	//   ....[3]....
        /*00a0*/ 	.word	0x00000280
        /*00a4*/ 	.word	0x000000ff
        /*00a8*/ 	.word	0x00000050
        /*00ac*/ 	.short	0x0100
        /*00ae*/ 	.byte	0x08
	.zero		1


	//   ....[4]....
        /*00b0*/ 	.word	0x00000290
        /*00b4*/ 	.word	0x000000ff
        /*00b8*/ 	.word	0x00000010
        /*00bc*/ 	.short	0x0100
        /*00be*/ 	.byte	0x08
	.zero		1


	//   ....[5]....
        /*00c0*/ 	.word	0x000002a0
        /*00c4*/ 	.word	0x000000ff
        /*00c8*/ 	.word	0x00000058
        /*00cc*/ 	.short	0x0100
        /*00ce*/ 	.byte	0x08
	.zero		1


	//   ....[6]....
        /*00d0*/ 	.word	0x000002b0
        /*00d4*/ 	.word	0x000000ff
        /*00d8*/ 	.word	0x00000018
        /*00dc*/ 	.short	0x0100
        /*00de*/ 	.byte	0x08
	.zero		1


	//   ....[7]....
        /*00e0*/ 	.word	0x000002c0
        /*00e4*/ 	.word	0x000000ff
        /*00e8*/ 	.word	0x00000060
        /*00ec*/ 	.short	0x0100
        /*00ee*/ 	.byte	0x08
	.zero		1


	//   ....[8]....
        /*00f0*/ 	.word	0x000002d0
        /*00f4*/ 	.word	0x000000ff
        /*00f8*/ 	.word	0x00000020
        /*00fc*/ 	.short	0x0100
        /*00fe*/ 	.byte	0x08
	.zero		1


	//   ....[9]....
        /*0100*/ 	.word	0x000002e0
        /*0104*/ 	.word	0x000000ff
        /*0108*/ 	.word	0x00000068
        /*010c*/ 	.short	0x0100
        /*010e*/ 	.byte	0x08
	.zero		1


	//   ....[10]....
        /*0110*/ 	.word	0x000002f0
        /*0114*/ 	.word	0x000000ff
        /*0118*/ 	.word	0x00000028
        /*011c*/ 	.short	0x0100
        /*011e*/ 	.byte	0x08
	.zero		1


	//   ....[11]....
        /*0120*/ 	.word	0x00000300
        /*0124*/ 	.word	0x000000ff
        /*0128*/ 	.word	0x00000070
        /*012c*/ 	.short	0x0100
        /*012e*/ 	.byte	0x08
	.zero		1


	//   ....[12]....
        /*0130*/ 	.word	0x00000310
        /*0134*/ 	.word	0x000000ff
        /*0138*/ 	.word	0x00000030
        /*013c*/ 	.short	0x0100
        /*013e*/ 	.byte	0x08
	.zero		1


	//   ....[13]....
        /*0140*/ 	.word	0x00000320
        /*0144*/ 	.word	0x000000ff
        /*0148*/ 	.word	0x00000078
        /*014c*/ 	.short	0x0100
        /*014e*/ 	.byte	0x08
	.zero		1


	//   ....[14]....
        /*0150*/ 	.word	0x00000330
        /*0154*/ 	.word	0x000000ff
        /*0158*/ 	.word	0x00000038
        /*015c*/ 	.short	0x0100
        /*015e*/ 	.byte	0x08
	.zero		1


	//   ....[15]....
        /*0160*/ 	.word	0x00000340
        /*0164*/ 	.word	0x000000ff
        /*0168*/ 	.word	0x00000080
        /*016c*/ 	.short	0x0100
        /*016e*/ 	.byte	0x08
	.zero		1


	//   ....[16]....
        /*0170*/ 	.word	0x00000350
        /*0174*/ 	.word	0x000000ff
        /*0178*/ 	.word	0x00000040
        /*017c*/ 	.short	0x0100
        /*017e*/ 	.byte	0x08
	.zero		1


	//   ....[17]....
        /*0180*/ 	.word	0x00000360
        /*0184*/ 	.word	0x000000ff
        /*0188*/ 	.word	0x00000088
        /*018c*/ 	.short	0x0100
        /*018e*/ 	.byte	0x08
	.zero		1


	//   ....[18]....
        /*0190*/ 	.word	0x00000600
        /*0194*/ 	.word	0x000000ff
        /*0198*/ 	.word	0x000000a0
        /*019c*/ 	.short	0x0100
        /*019e*/ 	.byte	0x06
	.zero		1


	//   ....[19]....
        /*01a0*/ 	.word	0x00000660
        /*01a4*/ 	.word	0x000000ff
        /*01a8*/ 	.word	0x000000a8
        /*01ac*/ 	.short	0x0100
        /*01ae*/ 	.byte	0x06
	.zero		1


	//   ....[20]....
        /*01b0*/ 	.word	0x000013e0
        /*01b4*/ 	.word	0x000000ff
        /*01b8*/ 	.word	0x00000000
        /*01bc*/ 	.short	0x010a
        /*01be*/ 	.byte	0x06
	.zero		1


	//   ....[21]....
        /*01c0*/ 	.word	0x00001420
        /*01c4*/ 	.word	0x000000ff
        /*01c8*/ 	.word	0x00000000
        /*01cc*/ 	.short	0x010a
        /*01ce*/ 	.byte	0x06
	.zero		1


	//   ....[22]....
        /*01d0*/ 	.word	0x00001b10
        /*01d4*/ 	.word	0x000000ff
        /*01d8*/ 	.word	0x00000000
        /*01dc*/ 	.short	0x010a
        /*01de*/ 	.byte	0x0c
	.zero		1


	//   ....[23]....
        /*01e0*/ 	.word	0x00001b50
        /*01e4*/ 	.word	0x000000ff
        /*01e8*/ 	.word	0x00000000
        /*01ec*/ 	.short	0x010a
        /*01ee*/ 	.byte	0x0c
	.zero		1


	//   ....[24]....
        /*01f0*/ 	.word	0x00002040
        /*01f4*/ 	.word	0x000000ff
        /*01f8*/ 	.word	0x00000000
        /*01fc*/ 	.short	0x0101
        /*01fe*/ 	.byte	0x08
	.zero		1


	//   ....[25]....
        /*0200*/ 	.word	0x00002490
        /*0204*/ 	.word	0x000000ff
        /*0208*/ 	.word	0x00000000
        /*020c*/ 	.short	0x0101
        /*020e*/ 	.byte	0x08
	.zero		1


	//   ....[26]....
        /*0210*/ 	.word	0x00005e30
        /*0214*/ 	.word	0x00000012
        /*0218*/ 	.word	0x00000048
        /*021c*/ 	.short	0x010a
        /*021e*/ 	.byte	0x3f
	.zero		1


	//   ....[27]....
        /*0220*/ 	.word	0x000061c0
        /*0224*/ 	.word	0x00000007
        /*0228*/ 	.word	0x000000a8
        /*022c*/ 	.short	0x0101
        /*022e*/ 	.byte	0x3f
	.zero		1


	//   ....[28]....
        /*0230*/ 	.word	0x00006900
        /*0234*/ 	.word	0x00000005
        /*0238*/ 	.word	0x00000000
        /*023c*/ 	.short	0x010a
        /*023e*/ 	.byte	0x3f
	.zero		1


	//   ....[29]....
        /*0240*/ 	.word	0x00006980
        /*0244*/ 	.word	0x00000007
        /*0248*/ 	.word	0x00000000
        /*024c*/ 	.short	0x010a
        /*024e*/ 	.byte	0x3f
	.zero		1


	//   ....[30]....
        /*0250*/ 	.word	0x00006a10
        /*0254*/ 	.word	0x00000006
        /*0258*/ 	.word	0x00000000
        /*025c*/ 	.short	0x010a
        /*025e*/ 	.byte	0x3f
	.zero		1


	//   ....[31]....
        /*0260*/ 	.word	0x00006aa0
        /*0264*/ 	.word	0x00000009
        /*0268*/ 	.word	0x00000000
        /*026c*/ 	.short	0x010a
        /*026e*/ 	.byte	0x3f
	.zero		1


	//   ....[32]....
        /*0270*/ 	.word	0x00006b30
        /*0274*/ 	.word	0x00000006
        /*0278*/ 	.word	0x00000000
        /*027c*/ 	.short	0x010a
        /*027e*/ 	.byte	0x3f
	.zero		1


	//   ....[33]....
        /*0280*/ 	.word	0x00006bc0
        /*0284*/ 	.word	0x00000009
        /*0288*/ 	.word	0x00000000
        /*028c*/ 	.short	0x010a
        /*028e*/ 	.byte	0x3f
	.zero		1


	//   ....[34]....
        /*0290*/ 	.word	0x00006c50
        /*0294*/ 	.word	0x00000008
        /*0298*/ 	.word	0x00000000
        /*029c*/ 	.short	0x010a
        /*029e*/ 	.byte	0x3f
	.zero		1


	//   ....[35]....
        /*02a0*/ 	.word	0x00006ce0
        /*02a4*/ 	.word	0x0000000b
        /*02a8*/ 	.word	0x00000000
        /*02ac*/ 	.short	0x010a
        /*02ae*/ 	.byte	0x3f
	.zero		1


	//   ....[36]....
        /*02b0*/ 	.word	0x00006d70
        /*02b4*/ 	.word	0x00000003
        /*02b8*/ 	.word	0x00000000
        /*02bc*/ 	.short	0x010a
        /*02be*/ 	.byte	0x3f
	.zero		1


	//   ....[37]....
        /*02c0*/ 	.word	0x00006de0
        /*02c4*/ 	.word	0x00000007
        /*02c8*/ 	.word	0x00000000
        /*02cc*/ 	.short	0x010a
        /*02ce*/ 	.byte	0x3f
	.zero		1


	//   ....[38]....
        /*02d0*/ 	.word	0x00006e40
        /*02d4*/ 	.word	0x00000008
        /*02d8*/ 	.word	0x00000000
        /*02dc*/ 	.short	0x010a
        /*02de*/ 	.byte	0x3f
	.zero		1


	//   ....[39]....
        /*02e0*/ 	.word	0x00006f10
        /*02e4*/ 	.word	0x00000012
        /*02e8*/ 	.word	0x00000048
        /*02ec*/ 	.short	0x010a
        /*02ee*/ 	.byte	0x3f
	.zero		1


	//   ....[40]....
        /*02f0*/ 	.word	0x00006ff0
        /*02f4*/ 	.word	0x00000005
        /*02f8*/ 	.word	0x00000000
        /*02fc*/ 	.short	0x010a
        /*02fe*/ 	.byte	0x3f
	.zero		1


	//   ....[41]....
        /*0300*/ 	.word	0x00007040
        /*0304*/ 	.word	0x00000007
        /*0308*/ 	.word	0x00000000
        /*030c*/ 	.short	0x010a
        /*030e*/ 	.byte	0x3f
	.zero		1


	//   ....[42]....
        /*0310*/ 	.word	0x00007090
        /*0314*/ 	.word	0x00000006
        /*0318*/ 	.word	0x00000000
        /*031c*/ 	.short	0x010a
        /*031e*/ 	.byte	0x3f
	.zero		1


	//   ....[43]....
        /*0320*/ 	.word	0x000070e0
        /*0324*/ 	.word	0x00000009
        /*0328*/ 	.word	0x00000000
        /*032c*/ 	.short	0x010a
        /*032e*/ 	.byte	0x3f
	.zero		1


	//   ....[44]....
        /*0330*/ 	.word	0x00007130
        /*0334*/ 	.word	0x00000006
        /*0338*/ 	.word	0x00000000
        /*033c*/ 	.short	0x010a
        /*033e*/ 	.byte	0x3f
	.zero		1


	//   ....[45]....
        /*0340*/ 	.word	0x00007180
        /*0344*/ 	.word	0x00000009
        /*0348*/ 	.word	0x00000000
        /*034c*/ 	.short	0x010a
        /*034e*/ 	.byte	0x3f
	.zero		1


	//   ....[46]....
        /*0350*/ 	.word	0x000071d0
        /*0354*/ 	.word	0x00000008
        /*0358*/ 	.word	0x00000000
        /*035c*/ 	.short	0x010a
        /*035e*/ 	.byte	0x3f
	.zero		1


	//   ....[47]....
        /*0360*/ 	.word	0x00007220
        /*0364*/ 	.word	0x0000000b
        /*0368*/ 	.word	0x00000000
        /*036c*/ 	.short	0x010a
        /*036e*/ 	.byte	0x3f
	.zero		1


	//----- nvinfo : EIATTR_NUM_MBARRIERS
	.align		4
.L_28:
        /*0370*/ 	.byte	0x03, 0x38
        /*0372*/ 	.short	0x0014


	//----- nvinfo : EIATTR_EXIT_INSTR_OFFSETS
	.align		4
        /*0374*/ 	.byte	0x04, 0x1c
        /*0376*/ 	.short	(.L_30 - .L_29)


	//   ....[0]....
.L_29:
        /*0378*/ 	.word	0x000006b0


	//   ....[1]....
        /*037c*/ 	.word	0x00000f80


	//   ....[2]....
        /*0380*/ 	.word	0x00005490


	//   ....[3]....
        /*0384*/ 	.word	0x00005ad0


	//   ....[4]....
        /*0388*/ 	.word	0x00006dc0


	//----- nvinfo : EIATTR_MAX_THREADS
	.align		4
.L_30:
        /*038c*/ 	.byte	0x04, 0x05
        /*038e*/ 	.short	(.L_32 - .L_31)
.L_31:
        /*0390*/ 	.word	0x00000180
        /*0394*/ 	.word	0x00000001
        /*0398*/ 	.word	0x00000001


	//----- nvinfo : EIATTR_CRS_STACK_SIZE
	.align		4
.L_32:
        /*039c*/ 	.byte	0x04, 0x1e
        /*039e*/ 	.short	(.L_34 - .L_33)
.L_33:
        /*03a0*/ 	.word	0x00000000


	//----- nvinfo : EIATTR_CBANK_PARAM_SIZE
	.align		4
.L_34:
        /*03a4*/ 	.byte	0x03, 0x19
        /*03a6*/ 	.short	0x0470


	//----- nvinfo : EIATTR_PARAM_CBANK
	.align		4
        /*03a8*/ 	.byte	0x04, 0x0a
        /*03aa*/ 	.short	(.L_36 - .L_35)
	.align		4
.L_35:
        /*03ac*/ 	.word	index@(.nv.constant0._ZN7cutlass13device_kernelINS_4gemm6kernel13GemmUniversalIN4cute5tupleIJiiiiEEENS1_10collective13CollectiveMmaINS1_37MainloopSm90TmaGmmaWarpSpecializedFP8ILi9ENS5_IJNS4_1CILi1EEESB_SB_EEENS1_35KernelTmaWarpSpecializedCooperativeEEENS5_IJNSA_ILi128EEENSA_ILi64EEESF_EEENS_12float_e4m3_tENS5_IJlSB_lEEENS_12float_e5m2_tESJ_NS4_8TiledMMAINS4_8MMA_AtomIJNS4_4SM904GMMA30MMA_64x64x32_F32E4M3E5M2_SS_TNILNSO_7ScaleInE1ELSQ_1EEEEEENS4_6LayoutINS5_IJNSA_ILi2EEESB_SB_EEENS5_IJSB_NSA_ILi0EEESW_EEEEENS5_IJNS4_10UnderscoreESZ_SZ_EEEEENS4_13SM90_TMA_LOADENS4_14ComposedLayoutINS4_7SwizzleILi3ELi4ELi3EEENS4_18smem_ptr_flag_bitsILi8EEENST_INS5_IJNSA_ILi8EEESF_EEENS5_IJSF_SB_EEEEEEEvNS4_8identityES12_S1C_vS1D_EENS_8epilogue10collective6detail29Sm90TmaWarpSpecializedAdapterINS1G_15DefaultEpilogueISI_SJ_SJ_NS1F_6thread17LinearCombinationISI_Li1EffLNS1K_9ScaleType4KindE0ELNS_15FloatRoundStyleE2ESI_EENS1_15EpilogueDefaultEEEEEvvEEEEvNT_6ParamsE)
        /*03b0*/ 	.short	0x0210
        /*03b2*/ 	.short	0x0470


	//----- nvinfo : EIATTR_SW_WAR
	.align		4
.L_36:
        /*03b4*/ 	.byte	0x04, 0x36
        /*03b6*/ 	.short	(.L_38 - .L_37)
.L_37:
        /*03b8*/ 	.word	0x00000008
.L_38:


//--------------------- .nv.callgraph             --------------------------
	.section	.nv.callgraph,"",@"SHT_CUDA_CALLGRAPH"
	.align	4
	.sectionentsize	8
	.align		4
        /*0000*/ 	.word	0x00000000
	.align		4
        /*0004*/ 	.word	0xffffffff
	.align		4
        /*0008*/ 	.word	0x00000000
	.align		4
        /*000c*/ 	.word	0xfffffffe
	.align		4
        /*0010*/ 	.word	0x00000000
	.align		4
        /*0014*/ 	.word	0xfffffffd
	.align		4
        /*0018*/ 	.word	0x00000000
	.align		4
        /*001c*/ 	.word	0xfffffffc


//--------------------- .nv.constant4             --------------------------
	.section	.nv.constant4,"a",@progbits
	.align	8
	.align		8
.nv.constant4:
        /*0000*/ 	.dword	_ZN40_INTERNAL_0866a390_4_k_cu_a21d209a_275714cuda3std3__45__cpo5beginE
	.align		8
        /*0008*/ 	.dword	_ZN40_INTERNAL_0866a390_4_k_cu_a21d209a_275714cuda3std3__45__cpo3endE
	.align		8
        /*0010*/ 	.dword	_ZN40_INTERNAL_0866a390_4_k_cu_a21d209a_275714cuda3std3__45__cpo6cbeginE
	.align		8
        /*0018*/ 	.dword	_ZN40_INTERNAL_0866a390_4_k_cu_a21d209a_275714cuda3std3__45__cpo4cendE
	.align		8
        /*0020*/ 	.dword	_ZN40_INTERNAL_0866a390_4_k_cu_a21d209a_275714cuda3std3__442_GLOBAL__N__0866a390_4_k_cu_a21d209a_275716ignoreE
	.align		8
        /*0028*/ 	.dword	_ZN40_INTERNAL_0866a390_4_k_cu_a21d209a_275714cuda3std3__419piecewise_constructE
	.align		8
        /*0030*/ 	.dword	_ZN40_INTERNAL_0866a390_4_k_cu_a21d209a_275714cuda3std3__48in_placeE
	.align		8
        /*0038*/ 	.dword	_ZN40_INTERNAL_0866a390_4_k_cu_a21d209a_275714cuda3std6ranges3__45__cpo4swapE
	.align		8
        /*0040*/ 	.dword	_ZN40_INTERNAL_0866a390_4_k_cu_a21d209a_275714cuda3std6ranges3__45__cpo9iter_moveE
	.align		8
        /*0048*/ 	.dword	_ZN40_INTERNAL_0866a390_4_k_cu_a21d209a_275714cute7productE
	.align		8
        /*0050*/ 	.dword	_ZN40_INTERNAL_0866a390_4_k_cu_a21d209a_275714cute1_E


//--------------------- .text._ZN7cutlass13device_kernelINS_4gemm6kernel13GemmUniversalIN4cute5tupleIJiiiiEEENS1_10collective13CollectiveMmaINS1_37MainloopSm90TmaGmmaWarpSpecializedFP8ILi9ENS5_IJNS4_1CILi1EEESB_SB_EEENS1_35KernelTmaWarpSpecializedCooperativeEEENS5_IJNSA_ILi128EEENSA_ILi64EEESF_EEENS_12float_e4m3_tENS5_IJlSB_lEEENS_12float_e5m2_tESJ_NS4_8TiledMMAINS4_8MMA_AtomIJNS4_4SM904GMMA30MMA_64x64x32_F32E4M3E5M2_SS_TNILNSO_7ScaleInE1ELSQ_1EEEEEENS4_6LayoutINS5_IJNSA_ILi2EEESB_SB_EEENS5_IJSB_NSA_ILi0EEESW_EEEEENS5_IJNS4_10UnderscoreESZ_SZ_EEEEENS4_13SM90_TMA_LOADENS4_14ComposedLayoutINS4_7SwizzleILi3ELi4ELi3EEENS4_18smem_ptr_flag_bitsILi8EEENST_INS5_IJNSA_ILi8EEESF_EEENS5_IJSF_SB_EEEEEEEvNS4_8identityES12_S1C_vS1D_EENS_8epilogue10collective6detail29Sm90TmaWarpSpecializedAdapterINS1G_15DefaultEpilogueISI_SJ_SJ_NS1F_6thread17LinearCombinationISI_Li1EffLNS1K_9ScaleType4KindE0ELNS_15FloatRoundStyleE2ESI_EENS1_15EpilogueDefaultEEEEEvvEEEEvNT_6ParamsE --------------------------
	.section	.text._ZN7cutlass13device_kernelINS_4gemm6kernel13GemmUniversalIN4cute5tupleIJiiiiEEENS1_10collective13CollectiveMmaINS1_37MainloopSm90TmaGmmaWarpSpecializedFP8ILi9ENS5_IJNS4_1CILi1EEESB_SB_EEENS1_35KernelTmaWarpSpecializedCooperativeEEENS5_IJNSA_ILi128EEENSA_ILi64EEESF_EEENS_12float_e4m3_tENS5_IJlSB_lEEENS_12float_e5m2_tESJ_NS4_8TiledMMAINS4_8MMA_AtomIJNS4_4SM904GMMA30MMA_64x64x32_F32E4M3E5M2_SS_TNILNSO_7ScaleInE1ELSQ_1EEEEEENS4_6LayoutINS5_IJNSA_ILi2EEESB_SB_EEENS5_IJSB_NSA_ILi0EEESW_EEEEENS5_IJNS4_10UnderscoreESZ_SZ_EEEEENS4_13SM90_TMA_LOADENS4_14ComposedLayoutINS4_7SwizzleILi3ELi4ELi3EEENS4_18smem_ptr_flag_bitsILi8EEENST_INS5_IJNSA_ILi8EEESF_EEENS5_IJSF_SB_EEEEEEEvNS4_8identityES12_S1C_vS1D_EENS_8epilogue10collective6detail29Sm90TmaWarpSpecializedAdapterINS1G_15DefaultEpilogueISI_SJ_SJ_NS1F_6thread17LinearCombinationISI_Li1EffLNS1K_9ScaleType4KindE0ELNS_15FloatRoundStyleE2ESI_EENS1_15EpilogueDefaultEEEEEvvEEEEvNT_6ParamsE,"ax",@progbits
	.align	128
.text._ZN7cutlass13device_kernelINS_4gemm6kernel13GemmUniversalIN4cute5tupleIJiiiiEEENS1_10collective13CollectiveMmaINS1_37MainloopSm90TmaGmmaWarpSpecializedFP8ILi9ENS5_IJNS4_1CILi1EEESB_SB_EEENS1_35KernelTmaWarpSpecializedCooperativeEEENS5_IJNSA_ILi128EEENSA_ILi64EEESF_EEENS_12float_e4m3_tENS5_IJlSB_lEEENS_12float_e5m2_tESJ_NS4_8TiledMMAINS4_8MMA_AtomIJNS4_4SM904GMMA30MMA_64x64x32_F32E4M3E5M2_SS_TNILNSO_7ScaleInE1ELSQ_1EEEEEENS4_6LayoutINS5_IJNSA_ILi2EEESB_SB_EEENS5_IJSB_NSA_ILi0EEESW_EEEEENS5_IJNS4_10UnderscoreESZ_SZ_EEEEENS4_13SM90_TMA_LOADENS4_14ComposedLayoutINS4_7SwizzleILi3ELi4ELi3EEENS4_18smem_ptr_flag_bitsILi8EEENST_INS5_IJNSA_ILi8EEESF_EEENS5_IJSF_SB_EEEEEEEvNS4_8identityES12_S1C_vS1D_EENS_8epilogue10collective6detail29Sm90TmaWarpSpecializedAdapterINS1G_15DefaultEpilogueISI_SJ_SJ_NS1F_6thread17LinearCombinationISI_Li1EffLNS1K_9ScaleType4KindE0ELNS_15FloatRoundStyleE2ESI_EENS1_15EpilogueDefaultEEEEEvvEEEEvNT_6ParamsE:
        .type           _ZN7cutlass13device_kernelINS_4gemm6kernel13GemmUniversalIN4cute5tupleIJiiiiEEENS1_10collective13CollectiveMmaINS1_37MainloopSm90TmaGmmaWarpSpecializedFP8ILi9ENS5_IJNS4_1CILi1EEESB_SB_EEENS1_35KernelTmaWarpSpecializedCooperativeEEENS5_IJNSA_ILi128EEENSA_ILi64EEESF_EEENS_12float_e4m3_tENS5_IJlSB_lEEENS_12float_e5m2_tESJ_NS4_8TiledMMAINS4_8MMA_AtomIJNS4_4SM904GMMA30MMA_64x64x32_F32E4M3E5M2_SS_TNILNSO_7ScaleInE1ELSQ_1EEEEEENS4_6LayoutINS5_IJNSA_ILi2EEESB_SB_EEENS5_IJSB_NSA_ILi0EEESW_EEEEENS5_IJNS4_10UnderscoreESZ_SZ_EEEEENS4_13SM90_TMA_LOADENS4_14ComposedLayoutINS4_7SwizzleILi3ELi4ELi3EEENS4_18smem_ptr_flag_bitsILi8EEENST_INS5_IJNSA_ILi8EEESF_EEENS5_IJSF_SB_EEEEEEEvNS4_8identityES12_S1C_vS1D_EENS_8epilogue10collective6detail29Sm90TmaWarpSpecializedAdapterINS1G_15DefaultEpilogueISI_SJ_SJ_NS1F_6thread17LinearCombinationISI_Li1EffLNS1K_9ScaleType4KindE0ELNS_15FloatRoundStyleE2ESI_EENS1_15EpilogueDefaultEEEEEvvEEEEvNT_6ParamsE,@function
        .size           _ZN7cutlass13device_kernelINS_4gemm6kernel13GemmUniversalIN4cute5tupleIJiiiiEEENS1_10collective13CollectiveMmaINS1_37MainloopSm90TmaGmmaWarpSpecializedFP8ILi9ENS5_IJNS4_1CILi1EEESB_SB_EEENS1_35KernelTmaWarpSpecializedCooperativeEEENS5_IJNSA_ILi128EEENSA_ILi64EEESF_EEENS_12float_e4m3_tENS5_IJlSB_lEEENS_12float_e5m2_tESJ_NS4_8TiledMMAINS4_8MMA_AtomIJNS4_4SM904GMMA30MMA_64x64x32_F32E4M3E5M2_SS_TNILNSO_7ScaleInE1ELSQ_1EEEEEENS4_6LayoutINS5_IJNSA_ILi2EEESB_SB_EEENS5_IJSB_NSA_ILi0EEESW_EEEEENS5_IJNS4_10UnderscoreESZ_SZ_EEEEENS4_13SM90_TMA_LOADENS4_14ComposedLayoutINS4_7SwizzleILi3ELi4ELi3EEENS4_18smem_ptr_flag_bitsILi8EEENST_INS5_IJNSA_ILi8EEESF_EEENS5_IJSF_SB_EEEEEEEvNS4_8identityES12_S1C_vS1D_EENS_8epilogue10collective6detail29Sm90TmaWarpSpecializedAdapterINS1G_15DefaultEpilogueISI_SJ_SJ_NS1F_6thread17LinearCombinationISI_Li1EffLNS1K_9ScaleType4KindE0ELNS_15FloatRoundStyleE2ESI_EENS1_15EpilogueDefaultEEEEEvvEEEEvNT_6ParamsE,(.L_x_148 - _ZN7cutlass13device_kernelINS_4gemm6kernel13GemmUniversalIN4cute5tupleIJiiiiEEENS1_10collective13CollectiveMmaINS1_37MainloopSm90TmaGmmaWarpSpecializedFP8ILi9ENS5_IJNS4_1CILi1EEESB_SB_EEENS1_35KernelTmaWarpSpecializedCooperativeEEENS5_IJNSA_ILi128EEENSA_ILi64EEESF_EEENS_12float_e4m3_tENS5_IJlSB_lEEENS_12float_e5m2_tESJ_NS4_8TiledMMAINS4_8MMA_AtomIJNS4_4SM904GMMA30MMA_64x64x32_F32E4M3E5M2_SS_TNILNSO_7ScaleInE1ELSQ_1EEEEEENS4_6LayoutINS5_IJNSA_ILi2EEESB_SB_EEENS5_IJSB_NSA_ILi0EEESW_EEEEENS5_IJNS4_10UnderscoreESZ_SZ_EEEEENS4_13SM90_TMA_LOADENS4_14ComposedLayoutINS4_7SwizzleILi3ELi4ELi3EEENS4_18smem_ptr_flag_bitsILi8EEENST_INS5_IJNSA_ILi8EEESF_EEENS5_IJSF_SB_EEEEEEEvNS4_8identityES12_S1C_vS1D_EENS_8epilogue10collective6detail29Sm90TmaWarpSpecializedAdapterINS1G_15DefaultEpilogueISI_SJ_SJ_NS1F_6thread17LinearCombinationISI_Li1EffLNS1K_9ScaleType4KindE0ELNS_15FloatRoundStyleE2ESI_EENS1_15EpilogueDefaultEEEEEvvEEEEvNT_6ParamsE)
        .other          _ZN7cutlass13device_kernelINS_4gemm6kernel13GemmUniversalIN4cute5tupleIJiiiiEEENS1_10collective13CollectiveMmaINS1_37MainloopSm90TmaGmmaWarpSpecializedFP8ILi9ENS5_IJNS4_1CILi1EEESB_SB_EEENS1_35KernelTmaWarpSpecializedCooperativeEEENS5_IJNSA_ILi128EEENSA_ILi64EEESF_EEENS_12float_e4m3_tENS5_IJlSB_lEEENS_12float_e5m2_tESJ_NS4_8TiledMMAINS4_8MMA_AtomIJNS4_4SM904GMMA30MMA_64x64x32_F32E4M3E5M2_SS_TNILNSO_7ScaleInE1ELSQ_1EEEEEENS4_6LayoutINS5_IJNSA_ILi2EEESB_SB_EEENS5_IJSB_NSA_ILi0EEESW_EEEEENS5_IJNS4_10UnderscoreESZ_SZ_EEEEENS4_13SM90_TMA_LOADENS4_14ComposedLayoutINS4_7SwizzleILi3ELi4ELi3EEENS4_18smem_ptr_flag_bitsILi8EEENST_INS5_IJNSA_ILi8EEESF_EEENS5_IJSF_SB_EEEEEEEvNS4_8identityES12_S1C_vS1D_EENS_8epilogue10collective6detail29Sm90TmaWarpSpecializedAdapterINS1G_15DefaultEpilogueISI_SJ_SJ_NS1F_6thread17LinearCombinationISI_Li1EffLNS1K_9ScaleType4KindE0ELNS_15FloatRoundStyleE2ESI_EENS1_15EpilogueDefaultEEEEEvvEEEEvNT_6ParamsE,@"STO_CUDA_ENTRY STV_DEFAULT"
_ZN7cutlass13device_kernelINS_4gemm6kernel13GemmUniversalIN4cute5tupleIJiiiiEEENS1_10collective13CollectiveMmaINS1_37MainloopSm90TmaGmmaWarpSpecializedFP8ILi9ENS5_IJNS4_1CILi1EEESB_SB_EEENS1_35KernelTmaWarpSpecializedCooperativeEEENS5_IJNSA_ILi128EEENSA_ILi64EEESF_EEENS_12float_e4m3_tENS5_IJlSB_lEEENS_12float_e5m2_tESJ_NS4_8TiledMMAINS4_8MMA_AtomIJNS4_4SM904GMMA30MMA_64x64x32_F32E4M3E5M2_SS_TNILNSO_7ScaleInE1ELSQ_1EEEEEENS4_6LayoutINS5_IJNSA_ILi2EEESB_SB_EEENS5_IJSB_NSA_ILi0EEESW_EEEEENS5_IJNS4_10UnderscoreESZ_SZ_EEEEENS4_13SM90_TMA_LOADENS4_14ComposedLayoutINS4_7SwizzleILi3ELi4ELi3EEENS4_18smem_ptr_flag_bitsILi8EEENST_INS5_IJNSA_ILi8EEESF_EEENS5_IJSF_SB_EEEEEEEvNS4_8identityES12_S1C_vS1D_EENS_8epilogue10collective6detail29Sm90TmaWarpSpecializedAdapterINS1G_15DefaultEpilogueISI_SJ_SJ_NS1F_6thread17LinearCombinationISI_Li1EffLNS1K_9ScaleType4KindE0ELNS_15FloatRoundStyleE2ESI_EENS1_15EpilogueDefaultEEEEEvvEEEEvNT_6ParamsE:
[----:B------:R-:W-:Y:S01]  /*0000*/  LDC R1, c[0x0][0x28] ;  /* 0x00000a00ff017b82 */ /* 0x000fe20000000800 */
[----:B------:R-:W0:Y:S01]  /*0010*/  S2R R2, SR_TID.X ;  /* 0x0000000000027919 */ /* 0x000e220000002100 */
[----:B------:R-:W-:Y:S01]  /*0020*/  ELECT P0, URZ, PT ;  /* 0x00000000003f782f */ /* 0x000fe20003800000 */
[----:B------:R-:W-:Y:S01]  /*0030*/  BSSY B0, `(.L_x_0) ;  /* 0x000000f000007945 */ /* 0x000fe20003800000 */
[--C-:B0-----:R-:W-:Y:S02]  /*0040*/  SHF.R.U32.HI R0, RZ, 0x5, R2.reuse ;  /* 0x00000005ff007819 */ /* 0x101fe40000011602 */
[----:B------:R-:W-:-:S03]  /*0050*/  SHF.R.U32.HI R4, RZ, 0x7, R2 ;  /* 0x00000007ff047819 */ /* 0x000fc60000011602 */
[----:B------:R-:W0:Y:S04]  /*0060*/  SHFL.IDX PT, R3, R0, RZ, 0x1f ;  /* 0x00001fff00037589 */ /* 0x000e2800000e0000 */
[----:B------:R1:W2:Y:S01]  /*0070*/  SHFL.IDX PT, R7, R4, RZ, 0x1f ;  /* 0x00001fff04077589 */ /* 0x0002a200000e0000 */
[----:B0-----:R-:W-:-:S13]  /*0080*/  ISETP.NE.OR P0, PT, R3, RZ, !P0 ;  /* 0x000000ff0300720c */ /* 0x001fda0004705670 */
[----:B-12---:R-:W-:Y:S05]  /*0090*/  @P0 BRA `(.L_x_1) ;  /* 0x0000000000200947 */ /* 0x006fea0003800000 */
[----:B------:R-:W-:Y:S02]  /*00a0*/  ULDC.64 UR4, c[0x0][0x198] ;  /* 0x0000660000047ab9 */ /* 0x000fe40000000a00 */
[----:B------:R-:W-:Y:S02]  /*00b0*/  UIADD3 UR6, UP0, UR4, 0xf0, URZ ;  /* 0x000000f004067890 */ /* 0x000fe4000ff1e03f */
[----:B------:R-:W-:Y:S02]  /*00c0*/  UIADD3 UR4, UP1, UR4, 0x1f0, URZ ;  /* 0x000001f004047890 */ /* 0x000fe4000ff3e03f */
[----:B------:R-:W-:Y:S02]  /*00d0*/  UIADD3.X UR7, URZ, UR5, URZ, UP0, !UPT ;  /* 0x000000053f077290 */ /* 0x000fe400087fe43f */
[----:B------:R-:W-:-:S07]  /*00e0*/  UIADD3.X UR5, URZ, UR5, URZ, UP1, !UPT ;  /* 0x000000053f057290 */ /* 0x000fce0008ffe43f */
[----:B------:R0:W-:Y:S02]  /*00f0*/  UTMACCTL.PF [UR6] ;  /* 0x00000000060079b9 */ /* 0x0001e40008040000 */
[----:B------:R0:W-:Y:S02]  /*0100*/  UTMACCTL.PF [UR4] ;  /* 0x00000000040079b9 */ /* 0x0001e40008040000 */
[----:B0-----:R-:W-:Y:S01]  /*0110*/  NOP ;  /* 0x0000000000007918 */ /* 0x001fe20000000000 */
.L_x_1:
[----:B------:R-:W-:Y:S05]  /*0120*/  BSYNC B0 ;  /* 0x0000000000007941 */ /* 0x000fea0003800000 */
.L_x_0:
[----:B------:R-:W0:Y:S02]  /*0130*/  SHFL.IDX PT, R4, R0, RZ, 0x1f ;  /* 0x00001fff00047589 */ /* 0x000e2400000e0000 */
[----:B0-----:R-:W-:-:S13]  /*0140*/  ISETP.NE.AND P0, PT, R4, RZ, PT ;  /* 0x000000ff0400720c */ /* 0x001fda0003f05270 */
[----:B------:R-:W-:Y:S05]  /*0150*/  @P0 BRA `(.L_x_2) ;  /* 0x00000000008c0947 */ /* 0x000fea0003800000 */
[----:B------:R-:W-:Y:S01]  /*0160*/  ELECT P0, URZ, PT ;  /* 0x00000000003f782f */ /* 0x000fe20003800000 */
[----:B------:R-:W-:-:S12]  /*0170*/  BSSY B0, `(.L_x_2) ;  /* 0x0000021000007945 */ /* 0x000fd80003800000 */
[----:B------:R-:W-:Y:S05]  /*0180*/  @!P0 BRA `(.L_x_3) ;  /* 0x00000000007c8947 */ /* 0x000fea0003800000 */
[----:B------:R-:W0:Y:S01]  /*0190*/  S2UR UR8, SR_CgaCtaId ;  /* 0x00000000000879c3 */ /* 0x000e220000008800 */
[----:B------:R-:W-:Y:S01]  /*01a0*/  UMOV UR4, 0x400 ;  /* 0x0000040000047882 */ /* 0x000fe20000000000 */
[----:B------:R-:W-:Y:S01]  /*01b0*/  UMOV UR5, 0x1 ;  /* 0x0000000100057882 */ /* 0x000fe20000000000 */
[----:B------:R-:W-:Y:S02]  /*01c0*/  UMOV UR6, 0x100 ;  /* 0x0000010000067882 */ /* 0x000fe40000000000 */
[----:B------:R-:W-:-:S04]  /*01d0*/  UIADD3 UR6, -UR6, 0x100000, URZ ;  /* 0x0010000006067890 */ /* 0x000fc8000fffe13f */
[----:B------:R-:W-:Y:S02]  /*01e0*/  USHF.L.U32 UR7, UR6, 0xb, URZ ;  /* 0x0000000b06077899 */ /* 0x000fe4000800063f */
[----:B------:R-:W-:Y:S02]  /*01f0*/  USHF.L.U32 UR6, UR6, 0x1, URZ ;  /* 0x0000000106067899 */ /* 0x000fe4000800063f */
[----:B0-----:R-:W-:Y:S02]  /*0200*/  ULEA UR8, UR8, UR4, 0x18 ;  /* 0x0000000408087291 */ /* 0x001fe4000f8ec03f */
[----:B------:R-:W-:-:S04]  /*0210*/  UIADD3 UR4, -UR5, 0x100000, URZ ;  /* 0x0010000005047890 */ /* 0x000fc8000fffe13f */
[----:B------:R-:W-:Y:S02]  /*0220*/  USHF.L.U32 UR5, UR4, 0xb, URZ ;  /* 0x0000000b04057899 */ /* 0x000fe4000800063f */
[----:B------:R-:W-:Y:S01]  /*0230*/  USHF.L.U32 UR4, UR4, 0x1, URZ ;  /* 0x0000000104047899 */ /* 0x000fe2000800063f */
[----:B------:R-:W0:Y:S11]  /*0240*/  FENCE.VIEW.ASYNC.S ;  /* 0x00000000000073c6 */ /* 0x000e360000000000 */
[----:B0-----:R0:W1:Y:S01]  /*0250*/  SYNCS.EXCH.64 URZ, [UR8], UR4 ;  /* 0x00000004083f75b2 */ /* 0x0010620008000100 */
[----:B------:R0:W2:Y:S01]  /*0260*/  SYNCS.EXCH.64 URZ, [UR8+0x48], UR6 ;  /* 0x00004806083f75b2 */ /* 0x0000a20008000100 */
[----:B------:R0:W3:Y:S01]  /*0270*/  SYNCS.EXCH.64 URZ, [UR8+0x8], UR4 ;  /* 0x00000804083f75b2 */ /* 0x0000e20008000100 */
[----:B------:R0:W4:Y:S01]  /*0280*/  SYNCS.EXCH.64 URZ, [UR8+0x50], UR6 ;  /* 0x00005006083f75b2 */ /* 0x0001220008000100 */
[----:B------:R0:W0:Y:S01]  /*0290*/  SYNCS.EXCH.64 URZ, [UR8+0x10], UR4 ;  /* 0x00001004083f75b2 */ /* 0x0000220008000100 */
        /* <DEDUP_REMOVED lines=13> */
[----:B------:R-:W-:Y:S01]  /*0370*/  NOP ;  /* 0x0000000000007918 */ /* 0x000fe20000000000 */
.L_x_3:
[----:B0-----:R-:W-:Y:S05]  /*0380*/  BSYNC B0 ;  /* 0x0000000000007941 */ /* 0x001fea0003800000 */
.L_x_2:
[----:B------:R-:W0:Y:S01]  /*0390*/  SHFL.IDX PT, R0, R0, RZ, 0x1f ;  /* 0x00001fff00007589 */ /* 0x000e2200000e0000 */
[----:B------:R-:W5:Y:S01]  /*03a0*/  LDC R4, c[0x0][0x65c] ;  /* 0x00019700ff047b82 */ /* 0x000f620000000800 */
[----:B------:R-:W-:Y:S02]  /*03b0*/  ELECT P0, URZ, PT ;  /* 0x00000000003f782f */ /* 0x000fe40003800000 */
[----:B------:R-:W-:Y:S01]  /*03c0*/  ISETP.NE.AND P2, PT, R7, RZ, PT ;  /* 0x000000ff0700720c */ /* 0x000fe20003f45270 */
[----:B------:R-:W1:Y:S01]  /*03d0*/  S2R R8, SR_CTAID.Y ;  /* 0x0000000000087919 */ /* 0x000e620000002600 */
[----:B------:R-:W-:Y:S01]  /*03e0*/  UMOV UR4, 0x20 ;  /* 0x0000002000047882 */ /* 0x000fe20000000000 */
[----:B------:R-:W-:Y:S01]  /*03f0*/  NOP ;  /* 0x0000000000007918 */ /* 0x000fe20000000000 */
[----:B------:R-:W-:Y:S01]  /*0400*/  NOP ;  /* 0x0000000000007918 */ /* 0x000fe20000000000 */
[----:B------:R-:W2:Y:S01]  /*0410*/  S2R R6, SR_CTAID.X ;  /* 0x0000000000067919 */ /* 0x000ea20000002500 */
[----:B0-----:R-:W-:-:S02]  /*0420*/  ISETP.NE.OR P0, PT, R0, RZ, !P0 ;  /* 0x000000ff0000720c */ /* 0x001fc40004705670 */
[----:B-----5:R-:W-:Y:S02]  /*0430*/  ISETP.NE.AND P4, PT, R4, 0x1, PT ;  /* 0x000000010400780c */ /* 0x020fe40003f85270 */
[----:B------:R-:W-:-:S04]  /*0440*/  SHF.R.S32.HI R4, RZ, 0x1f, R3 ;  /* 0x0000001fff047819 */ /* 0x000fc80000011403 */
[----:B------:R-:W-:-:S04]  /*0450*/  LEA.HI R4, R4, R3, RZ, 0x2 ;  /* 0x0000000304047211 */ /* 0x000fc800078f10ff */
[----:B------:R-:W-:Y:S01]  /*0460*/  LOP3.LUT R4, R4, 0xfffffffc, RZ, 0xc0, !PT ;  /* 0xfffffffc04047812 */ /* 0x000fe200078ec0ff */
[----:B------:R-:W-:Y:S01]  /*0470*/  VOTEU.ALL UP0, P0 ;  /* 0x00000000003f7886 */ /* 0x000fe20000000000 */
[----:B------:R-:W-:Y:S01]  /*0480*/  VOTEU.ALL UP1, P0 ;  /* 0x00000000003f7886 */ /* 0x000fe20000020000 */
[----:B------:R-:W2:Y:S01]  /*0490*/  @P4 LDC R9, c[0x0][0x10] ;  /* 0x00000400ff094b82 */ /* 0x000ea20000000800 */
[----:B------:R-:W-:Y:S02]  /*04a0*/  @P4 IMAD.MOV.U32 R5, RZ, RZ, RZ ;  /* 0x000000ffff054224 */ /* 0x000fe400078e00ff */
[----:B------:R-:W-:Y:S01]  /*04b0*/  IMAD.IADD R3, R3, 0x1, -R4 ;  /* 0x0000000103037824 */ /* 0x000fe200078e0a04 */
[----:B------:R-:W-:Y:S01]  /*04c0*/  @!UP0 UMOV UR6, 0x400 ;  /* 0x0000040000068882 */ /* 0x000fe20000000000 */
[----:B------:R-:W-:-:S04]  /*04d0*/  @!UP0 UIADD3 UR4, -UR4, 0x100000, URZ ;  /* 0x0010000004048890 */ /* 0x000fc8000fffe13f */
[----:B------:R-:W-:Y:S02]  /*04e0*/  @!UP0 USHF.L.U32 UR5, UR4, 0xb, URZ ;  /* 0x0000000b04058899 */ /* 0x000fe4000800063f */
[----:B------:R-:W-:Y:S01]  /*04f0*/  @!UP0 USHF.L.U32 UR4, UR4, 0x1, URZ ;  /* 0x0000000104048899 */ /* 0x000fe2000800063f */
[----:B-1----:R-:W-:Y:S01]  /*0500*/  @P4 IMAD.MOV.U32 R4, RZ, RZ, R8 ;  /* 0x000000ffff044224 */ /* 0x002fe200078e0008 */
[----:B------:R-:W0:Y:S01]  /*0510*/  @!UP0 S2UR UR7, SR_CgaCtaId ;  /* 0x00000000000789c3 */ /* 0x000e220000008800 */
[----:B------:R-:W-:-:S07]  /*0520*/  @P4 IMAD.MOV.U32 R13, RZ, RZ, RZ ;  /* 0x000000ffff0d4224 */ /* 0x000fce00078e00ff */
[----:B------:R-:W1:Y:S01]  /*0530*/  @!P4 LDC R11, c[0x0][0xc] ;  /* 0x00000300ff0bcb82 */ /* 0x000e620000000800 */
[----:B--2---:R-:W-:-:S04]  /*0540*/  @P4 IMAD.WIDE.U32 R4, R6, R9, R4 ;  /* 0x0000000906044225 */ /* 0x004fc800078e0004 */
[----:B------:R-:W-:Y:S02]  /*0550*/  VIADD R9, R7, 0xffffffff ;  /* 0xffffffff07097836 */ /* 0x000fe40000000000 */
[----:B------:R-:W-:Y:S01]  /*0560*/  @P4 IMAD.MOV.U32 R0, RZ, RZ, R4 ;  /* 0x000000ffff004224 */ /* 0x000fe200078e0004 */
[----:B0-----:R-:W-:Y:S02]  /*0570*/  @!UP0 ULEA UR6, UR7, UR6, 0x18 ;  /* 0x0000000607068291 */ /* 0x001fe4000f8ec03f */
[----:B------:R-:W-:Y:S01]  /*0580*/  ISETP.GE.U32.AND P1, PT, R9, 0x2, PT ;  /* 0x000000020900780c */ /* 0x000fe20003f26070 */
[----:B------:R-:W-:Y:S01]  /*0590*/  VOTEU.ALL UP0, P0 ;  /* 0x00000000003f7886 */ /* 0x000fe20000000000 */
[----:B------:R-:W-:Y:S01]  /*05a0*/  ISETP.NE.AND P0, PT, R3, 0x3, PT ;  /* 0x000000030300780c */ /* 0x000fe20003f05270 */
[----:B------:R-:W-:-:S03]  /*05b0*/  @P4 IMAD.IADD R5, R5, 0x1, R13 ;  /* 0x0000000105054824 */ /* 0x000fc600078e020d */
[----:B------:R-:W-:-:S04]  /*05c0*/  ISETP.EQ.OR P0, PT, R3, RZ, !P0 ;  /* 0x000000ff0300720c */ /* 0x000fc80004702670 */
[----:B------:R-:W-:Y:S01]  /*05d0*/  ISETP.EQ.AND P0, PT, R7, RZ, P0 ;  /* 0x000000ff0700720c */ /* 0x000fe20000702270 */
[----:B------:R-:W-:Y:S01]  /*05e0*/  IMAD.MOV.U32 R7, RZ, RZ, RZ ;  /* 0x000000ffff077224 */ /* 0x000fe200078e00ff */
[----:B------:R-:W0:Y:S02]  /*05f0*/  FENCE.VIEW.ASYNC.S ;  /* 0x00000000000073c6 */ /* 0x000e240000000000 */
[----:B0-----:R0:W3:Y:S01]  /*0600*/  @!UP0 SYNCS.EXCH.64 URZ, [UR6+0xa0], UR4 ;  /* 0x0000a004063f85b2 */ /* 0x0010e20008000100 */
[----:B------:R-:W-:Y:S01]  /*0610*/  SEL R4, RZ, 0x1, !P0 ;  /* 0x00000001ff047807 */ /* 0x000fe20004000000 */
[----:B-1----:R-:W-:-:S03]  /*0620*/  @!P4 IMAD.WIDE.U32 R10, R11, R8, R6 ;  /* 0x000000080b0ac225 */ /* 0x002fc600078e0006 */
[----:B------:R-:W-:Y:S01]  /*0630*/  SEL R4, R4, 0x2, P1 ;  /* 0x0000000204047807 */ /* 0x000fe20000800000 */
[----:B------:R-:W-:Y:S02]  /*0640*/  @!P4 IMAD.MOV.U32 R0, RZ, RZ, R10 ;  /* 0x000000ffff00c224 */ /* 0x000fe400078e000a */
[----:B------:R-:W-:Y:S01]  /*0650*/  @!P4 IMAD.MOV.U32 R5, RZ, RZ, R11 ;  /* 0x000000ffff05c224 */ /* 0x000fe200078e000b */
[----:B------:R0:W3:Y:S01]  /*0660*/  @!UP1 SYNCS.EXCH.64 URZ, [UR6+0xa8], UR4 ;  /* 0x0000a804063f95b2 */ /* 0x0000e20008000100 */
[----:B------:R-:W-:Y:S01]  /*0670*/  NOP ;  /* 0x0000000000007918 */ /* 0x000fe20000000000 */
[----:B---34-:R-:W-:Y:S06]  /*0680*/  BAR.SYNC.DEFER_BLOCKING 0x0 ;  /* 0x0000000000007b1d */ /* 0x018fec0000010000 */
[----:B------:R-:W-:Y:S05]  /*0690*/  @!P2 BRA `(.L_x_4) ;  /* 0x0000004c0080a947 */ /* 0x000fea0003800000 */
[----:B------:R-:W-:-:S13]  /*06a0*/  ISETP.GT.U32.AND P0, PT, R9, 0x1, PT ;  /* 0x000000010900780c */ /* 0x000fda0003f04070 */
[----:B0-----:R-:W-:Y:S05]  /*06b0*/  @P0 EXIT ;  /* 0x000000000000094d */ /* 0x001fea0003800000 */
[----:B------:R-:W-:Y:S01]  /*06c0*/  ULDC.64 UR4, c[0x0][0x650] ;  /* 0x0001940000047ab9 */ /* 0x000fe20000000a00 */
[----:B------:R-:W-:Y:S01]  /*06d0*/  PRMT R9, RZ, 0x7610, R9 ;  /* 0x00007610ff097816 */ /* 0x000fe20000000009 */
[----:B------:R-:W-:Y:S01]  /*06e0*/  IMAD.MOV.U32 R16, RZ, RZ, -0x1 ;  /* 0xffffffffff107424 */ /* 0x000fe200078e00ff */
[----:B------:R-:W-:Y:S01]  /*06f0*/  ISETP.GE.U32.AND P0, PT, R0, UR4, PT ;  /* 0x0000000400007c0c */ /* 0x000fe2000bf06070 */
[----:B------:R-:W-:Y:S02]  /*0700*/  IMAD.MOV.U32 R12, RZ, RZ, -0x1 ;  /* 0xffffffffff0c7424 */ /* 0x000fe400078e00ff */
[----:B------:R-:W-:Y:S01]  /*0710*/  IMAD.MOV.U32 R69, RZ, RZ, -0x1 ;  /* 0xffffffffff457424 */ /* 0x000fe200078e00ff */
[----:B------:R-:W-:-:S13]  /*0720*/  ISETP.GE.U32.AND.EX P0, PT, R5, UR5, PT, P0 ;  /* 0x0000000505007c0c */ /* 0x000fda000bf06100 */
[----:B------:R-:W-:Y:S05]  /*0730*/  @P0 BRA `(.L_x_5) ;  /* 0x0000000400600947 */ /* 0x000fea0003800000 */
[----:B------:R-:W0:Y:S01]  /*0740*/  LDC.64 R16, c[0x0][0x628] ;  /* 0x00018a00ff107b82 */ /* 0x000e220000000a00 */
[----:B------:R-:W-:Y:S02]  /*0750*/  IMAD.MOV.U32 R10, RZ, RZ, R0 ;  /* 0x000000ffff0a7224 */ /* 0x000fe400078e0000 */
[----:B------:R-:W-:-:S05]  /*0760*/  IMAD.MOV.U32 R11, RZ, RZ, R5 ;  /* 0x000000ffff0b7224 */ /* 0x000fca00078e0005 */
[----:B------:R-:W1:Y:S08]  /*0770*/  LDC R18, c[0x0][0x630] ;  /* 0x00018c00ff127b82 */ /* 0x000e700000000800 */
[----:B------:R-:W2:Y:S01]  /*0780*/  LDC.64 R20, c[0x0][0x620] ;  /* 0x00018800ff147b82 */ /* 0x000ea20000000a00 */
[----:B0-----:R-:W-:-:S04]  /*0790*/  ISETP.NE.U32.AND P0, PT, R16, RZ, PT ;  /* 0x000000ff1000720c */ /* 0x001fc80003f05070 */
[----:B------:R-:W-:-:S13]  /*07a0*/  ISETP.NE.AND.EX P0, PT, R17, RZ, PT, P0 ;  /* 0x000000ff1100720c */ /* 0x000fda0003f05300 */
[----:B-12---:R-:W-:Y:S05]  /*07b0*/  @!P0 BRA `(.L_x_6) ;  /* 0x0000000000288947 */ /* 0x006fea0003800000 */
[----:B------:R-:W0:Y:S02]  /*07c0*/  LDC R3, c[0x0][0x634] ;  /* 0x00018d00ff037b82 */ /* 0x000e240000000800 */
[----:B0-----:R-:W-:-:S05]  /*07d0*/  IADD3 R3, P0, R0, R3, RZ ;  /* 0x0000000300037210 */ /* 0x001fca0007f1e0ff */
[----:B------:R-:W-:-:S04]  /*07e0*/  IMAD.X R9, RZ, RZ, R5, P0 ;  /* 0x000000ffff097224 */ /* 0x000fc800000e0605 */
[----:B------:R-:W-:-:S04]  /*07f0*/  IMAD.WIDE.U32 R10, R9, R16, RZ ;  /* 0x00000010090a7225 */ /* 0x000fc800078e00ff */
[----:B------:R-:W-:-:S04]  /*0800*/  IMAD.WIDE.U32 R12, P0, R3, R17, R10 ;  /* 0x00000011030c7225 */ /* 0x000fc8000780000a */
[----:B------:R-:W-:-:S04]  /*0810*/  IMAD.WIDE.U32 R10, R3, R16, RZ ;  /* 0x00000010030a7225 */ /* 0x000fc800078e00ff */
[----:B------:R-:W-:Y:S01]  /*0820*/  IMAD.X R15, RZ, RZ, RZ, P0 ;  /* 0x000000ffff0f7224 */ /* 0x000fe200000e06ff */
[----:B------:R-:W-:Y:S01]  /*0830*/  IADD3 RZ, P0, R11, R12, RZ ;  /* 0x0000000c0bff7210 */ /* 0x000fe20007f1e0ff */
[----:B------:R-:W-:-:S04]  /*0840*/  IMAD.MOV.U32 R14, RZ, RZ, R13 ;  /* 0x000000ffff0e7224 */ /* 0x000fc800078e000d */
[----:B------:R-:W-:-:S08]  /*0850*/  IMAD.WIDE.U32.X R10, R9, R17, R14, P0 ;  /* 0x00000011090a7225 */ /* 0x000fd000000e040e */
.L_x_6:
[-CC-:B------:R-:W-:Y:S01]  /*0860*/  SHF.R.U64 R69, R10, R18.reuse, R11.reuse ;  /* 0x000000120a457219 */ /* 0x180fe2000000120b */
[----:B------:R-:W0:Y:S01]  /*0870*/  LDC.64 R22, c[0x0][0x640] ;  /* 0x00019000ff167b82 */ /* 0x000e220000000a00 */
[----:B------:R-:W-:Y:S01]  /*0880*/  SHF.R.U32.HI R7, RZ, R18, R11 ;  /* 0x00000012ff077219 */ /* 0x000fe2000001160b */
[----:B------:R-:W-:Y:S01]  /*0890*/  ULDC UR4, c[0x0][0x150] ;  /* 0x0000540000047ab9 */ /* 0x000fe20000000800 */
[----:B------:R-:W-:Y:S01]  /*08a0*/  IADD3 R9, P0, RZ, -R69, RZ ;  /* 0x80000045ff097210 */ /* 0x000fe20007f1e0ff */
[----:B------:R-:W-:Y:S01]  /*08b0*/  IMAD.MOV.U32 R10, RZ, RZ, R0 ;  /* 0x000000ffff0a7224 */ /* 0x000fe200078e0000 */
[----:B------:R-:W-:Y:S01]  /*08c0*/  I2FP.F32.U32 R3, R6 ;  /* 0x0000000600037245 */ /* 0x000fe20000201000 */
[----:B------:R-:W-:Y:S02]  /*08d0*/  IMAD.MOV.U32 R11, RZ, RZ, R5 ;  /* 0x000000ffff0b7224 */ /* 0x000fe400078e0005 */
[----:B------:R-:W1:Y:S01]  /*08e0*/  LDC R14, c[0x0][0x618] ;  /* 0x00018600ff0e7b82 */ /* 0x000e620000000800 */
[----:B------:R-:W-:-:S02]  /*08f0*/  IMAD.X R13, RZ, RZ, ~R7, P0 ;  /* 0x000000ffff0d7224 */ /* 0x000fc400000e0e07 */
[----:B------:R-:W-:Y:S01]  /*0900*/  FMUL R3, R3, UR4 ;  /* 0x0000000403037c20 */ /* 0x000fe20008400000 */
[----:B------:R-:W-:Y:S01]  /*0910*/  IMAD.WIDE.U32 R10, R9, R20, R10 ;  /* 0x00000014090a7225 */ /* 0x000fe200078e000a */
[----:B------:R-:W-:-:S03]  /*0920*/  ULDC UR4, c[0x0][0x154] ;  /* 0x0000550000047ab9 */ /* 0x000fc60000000800 */
[----:B------:R-:W-:Y:S01]  /*0930*/  IMAD R12, R13, R20, RZ ;  /* 0x000000140d0c7224 */ /* 0x000fe200078e02ff */
[----:B------:R-:W2:Y:S01]  /*0940*/  LDC R7, c[0x0][0x144] ;  /* 0x00005100ff077b82 */ /* 0x000ea20000000800 */
[----:B------:R-:W3:Y:S01]  /*0950*/  F2I.U32.TRUNC.NTZ R3, R3 ;  /* 0x0000000300037305 */ /* 0x000ee2000020f000 */
[----:B------:R-:W-:Y:S02]  /*0960*/  IMAD.MOV.U32 R13, RZ, RZ, -0x1 ;  /* 0xffffffffff0d7424 */ /* 0x000fe400078e00ff */
[----:B------:R-:W-:-:S04]  /*0970*/  IMAD R9, R9, R21, R12 ;  /* 0x0000001509097224 */ /* 0x000fc800078e020c */
[----:B------:R-:W4:Y:S01]  /*0980*/  LDC R18, c[0x0][0x608] ;  /* 0x00018200ff127b82 */ /* 0x000f220000000800 */
[----:B------:R-:W-:Y:S01]  /*0990*/  IMAD.IADD R11, R11, 0x1, R9 ;  /* 0x000000010b0b7824 */ /* 0x000fe200078e0209 */
[----:B0-----:R-:W-:Y:S02]  /*09a0*/  ISETP.NE.U32.AND P0, PT, R22, RZ, PT ;  /* 0x000000ff1600720c */ /* 0x001fe40003f05070 */
[----:B------:R-:W-:Y:S02]  /*09b0*/  I2FP.F32.U32 R9, R8 ;  /* 0x0000000800097245 */ /* 0x000fe40000201000 */
[----:B------:R-:W-:Y:S02]  /*09c0*/  ISETP.NE.AND.EX P0, PT, R23, RZ, PT, P0 ;  /* 0x000000ff1700720c */ /* 0x000fe40003f05300 */
[----:B------:R-:W0:Y:S01]  /*09d0*/  LDC R12, c[0x0][0x658] ;  /* 0x00019600ff0c7b82 */ /* 0x000e220000000800 */
[-C--:B-1----:R-:W-:Y:S01]  /*09e0*/  SHF.R.U64 R16, R10, R14.reuse, R11 ;  /* 0x0000000e0a107219 */ /* 0x082fe2000000120b */
[----:B---3--:R-:W-:Y:S01]  /*09f0*/  IMAD.MOV R10, RZ, RZ, -R3 ;  /* 0x000000ffff0a7224 */ /* 0x008fe200078e0a03 */
[----:B------:R-:W-:-:S05]  /*0a00*/  SHF.R.U32.HI R11, RZ, R14, R11 ;  /* 0x0000000eff0b7219 */ /* 0x000fca000001160b */
[----:B------:R-:W1:Y:S01]  /*0a10*/  LDC R17, c[0x0][0x148] ;  /* 0x00005200ff117b82 */ /* 0x000e620000000800 */
[----:B--2---:R-:W-:Y:S02]  /*0a20*/  IMAD R3, R7, R10, R6 ;  /* 0x0000000a07037224 */ /* 0x004fe400078e0206 */
[----:B------:R-:W-:-:S04]  /*0a30*/  FMUL R7, R9, UR4 ;  /* 0x0000000409077c20 */ /* 0x000fc80008400000 */
[----:B------:R2:W3:Y:S01]  /*0a40*/  F2I.U32.TRUNC.NTZ R15, R7 ;  /* 0x00000007000f7305 */ /* 0x0004e2000020f000 */
[----:B------:R-:W1:Y:S01]  /*0a50*/  LDC R21, c[0x0][0x600] ;  /* 0x00018000ff157b82 */ /* 0x000e620000000800 */
[-CC-:B----4-:R-:W-:Y:S02]  /*0a60*/  SHF.R.U64 R27, R16, R18.reuse, R11.reuse ;  /* 0x00000012101b7219 */ /* 0x190fe4000000120b */
[----:B------:R-:W-:Y:S01]  /*0a70*/  SHF.R.U32.HI R9, RZ, R18, R11 ;  /* 0x00000012ff097219 */ /* 0x000fe2000001160b */
[----:B------:R-:W-:-:S04]  /*0a80*/  IMAD.MOV.U32 R11, RZ, RZ, 0x1 ;  /* 0x00000001ff0b7424 */ /* 0x000fc800078e00ff */
[----:B------:R-:W4:Y:S01]  /*0a90*/  LDC R20, c[0x0][0x648] ;  /* 0x00019200ff147b82 */ /* 0x000f220000000800 */
[-C--:B0-----:R-:W-:Y:S02]  /*0aa0*/  SHF.L.U32 R6, R13, R12.reuse, RZ ;  /* 0x0000000c0d067219 */ /* 0x081fe400000006ff */
[-CC-:B------:R-:W-:Y:S02]  /*0ab0*/  SHF.R.U64 R18, R27, R12.reuse, R9.reuse ;  /* 0x0000000c1b127219 */ /* 0x180fe40000001209 */
[----:B------:R-:W-:Y:S02]  /*0ac0*/  SHF.R.U32.HI R19, RZ, R12, R9 ;  /* 0x0000000cff137219 */ /* 0x000fe40000011609 */
[----:B------:R-:W-:Y:S01]  /*0ad0*/  LOP3.LUT R14, RZ, R6, RZ, 0x33, !PT ;  /* 0x00000006ff0e7212 */ /* 0x000fe200078e33ff */
[----:B------:R-:W0:Y:S01]  /*0ae0*/  LDC R25, c[0x0][0x638] ;  /* 0x00018e00ff197b82 */ /* 0x000e220000000800 */
[----:B------:R-:W-:Y:S01]  /*0af0*/  SHF.L.U32 R9, R11, R12, RZ ;  /* 0x0000000c0b097219 */ /* 0x000fe200000006ff */
[----:B------:R-:W-:-:S02]  /*0b00*/  IMAD.MOV.U32 R6, RZ, RZ, R18 ;  /* 0x000000ffff067224 */ /* 0x000fc400078e0012 */
[----:B--2---:R-:W-:-:S04]  /*0b10*/  IMAD.MOV.U32 R7, RZ, RZ, R19 ;  /* 0x000000ffff077224 */ /* 0x004fc800078e0013 */
[----:B------:R-:W2:Y:S01]  /*0b20*/  LDC R24, c[0x0][0x610] ;  /* 0x00018400ff187b82 */ /* 0x000ea20000000800 */
[----:B---3--:R-:W-:Y:S05]  /*0b30*/  @!P0 BRA `(.L_x_7) ;  /* 0x0000000000288947 */ /* 0x008fea0003800000 */
[----:B------:R-:W3:Y:S02]  /*0b40*/  LDC R13, c[0x0][0x64c] ;  /* 0x00019300ff0d7b82 */ /* 0x000ee40000000800 */
[----:B---3--:R-:W-:-:S05]  /*0b50*/  IADD3 R13, P0, R18, R13, RZ ;  /* 0x0000000d120d7210 */ /* 0x008fca0007f1e0ff */
        /* <DEDUP_REMOVED lines=8> */
.L_x_7:
[----:B----4-:R-:W-:Y:S01]  /*0be0*/  SHF.R.U64 R6, R6, R20, R7 ;  /* 0x0000001406067219 */ /* 0x010fe20000001207 */
[----:B-1----:R-:W-:Y:S01]  /*0bf0*/  VIADD R7, R21, 0xffffffff ;  /* 0xffffffff15077836 */ /* 0x002fe20000000000 */
[----:B------:R-:W-:Y:S01]  /*0c00*/  LOP3.LUT R14, R27, R14, RZ, 0xc0, !PT ;  /* 0x0000000e1b0e7212 */ /* 0x000fe200078ec0ff */
[----:B------:R-:W-:Y:S02]  /*0c10*/  IMAD.MOV R15, RZ, RZ, -R15 ;  /* 0x000000ffff0f7224 */ /* 0x000fe400078e0a0f */
[----:B------:R-:W-:Y:S01]  /*0c20*/  IMAD.MOV R10, RZ, RZ, -R6 ;  /* 0x000000ffff0a7224 */ /* 0x000fe200078e0a06 */
[----:B------:R-:W-:Y:S01]  /*0c30*/  LOP3.LUT R7, R16, R7, RZ, 0xc0, !PT ;  /* 0x0000000710077212 */ /* 0x000fe200078ec0ff */
[----:B------:R-:W-:Y:S02]  /*0c40*/  IMAD R14, R9, R6, R14 ;  /* 0x00000006090e7224 */ /* 0x000fe400078e020e */
[----:B------:R-:W-:Y:S02]  /*0c50*/  @P4 IMAD R3, R17, R15, R8 ;  /* 0x0000000f11034224 */ /* 0x000fe400078e0208 */
[----:B0-----:R-:W-:-:S02]  /*0c60*/  IMAD R6, R10, R25, R18 ;  /* 0x000000190a067224 */ /* 0x001fc400078e0212 */
[----:B--2---:R-:W-:Y:S02]  /*0c70*/  IMAD R3, R14, R24, R3 ;  /* 0x000000180e037224 */ /* 0x004fe400078e0203 */
[----:B------:R-:W-:Y:S02]  /*0c80*/  IMAD R6, R6, R21, R7 ;  /* 0x0000001506067224 */ /* 0x000fe400078e0207 */
[----:B------:R-:W-:-:S03]  /*0c90*/  IMAD.MOV.U32 R9, RZ, RZ, 0x1 ;  /* 0x00000001ff097424 */ /* 0x000fc600078e00ff */
[----:B------:R-:W-:Y:S02]  /*0ca0*/  SEL R12, R6, R3, !P4 ;  /* 0x00000003060c7207 */ /* 0x000fe40006000000 */
[----:B------:R-:W-:-:S07]  /*0cb0*/  SEL R16, R3, R6, !P4 ;  /* 0x0000000603107207 */ /* 0x000fce0006000000 */
.L_x_5:
[----:B------:R-:W-:-:S08]  /*0cc0*/  NOP ;  /* 0x0000000000007918 */ /* 0x000fd00000000000 */
[----:B------:R-:W0:Y:S02]  /*0cd0*/  USETMAXREG.TRY_ALLOC.CTAPOOL UP0, 0xe8 ;  /* 0x000000e8000079c8 */ /* 0x000e240008000600 */
[----:B0-----:R-:W-:-:S13]  /*0ce0*/  PLOP3.LUT P0, PT, PT, PT, UP0, 0x80, 0x0 ;  /* 0x000000000000781c */ /* 0x001fda0003f0f008 */
[----:B------:R-:W-:Y:S05]  /*0cf0*/  @!P0 BRA `(.L_x_5) ;  /* 0xfffffffc00f08947 */ /* 0x000fea000383ffff */
[----:B------:R-:W-:Y:S01]  /*0d00*/  ULDC.64 UR4, c[0x0][0x598] ;  /* 0x0001660000047ab9 */ /* 0x000fe20000000a00 */
[----:B------:R-:W-:Y:S01]  /*0d10*/  ULDC.64 UR16, c[0x0][0x208] ;  /* 0x0000820000107ab9 */ /* 0x000fe20000000a00 */
[----:B------:R-:W-:-:S04]  /*0d20*/  ISETP.NE.U32.AND P0, PT, RZ, UR4, PT ;  /* 0x00000004ff007c0c */ /* 0x000fc8000bf05070 */
[----:B------:R-:W-:-:S13]  /*0d30*/  ISETP.NE.AND.EX P0, PT, RZ, UR5, PT, P0 ;  /* 0x00000005ff007c0c */ /* 0x000fda000bf05300 */
[----:B------:R-:W-:Y:S05]  /*0d40*/  @!P0 BRA `(.L_x_8) ;  /* 0x00000000001c8947 */ /* 0x000fea0003800000 */
[----:B------:R-:W0:Y:S02]  /*0d50*/  LDC.64 R6, c[0x0][0x598] ;  /* 0x00016600ff067b82 */ /* 0x000e240000000a00 */
[----:B0-----:R-:W2:Y:S02]  /*0d60*/  LDG.E.64 R6, desc[UR16][R6.64] ;  /* 0x0000001006067981 */ /* 0x001ea4000c1e1b00 */
[----:B--2---:R-:W-:-:S04]  /*0d70*/  ISETP.NE.U32.AND P0, PT, R6, RZ, PT ;  /* 0x000000ff0600720c */ /* 0x004fc80003f05070 */
[----:B------:R-:W-:-:S13]  /*0d80*/  ISETP.NE.AND.EX P0, PT, R7, RZ, PT, P0 ;  /* 0x000000ff0700720c */ /* 0x000fda0003f05300 */
[----:B------:R-:W-:Y:S05]  /*0d90*/  @!P0 BRA `(.L_x_8) ;  /* 0x0000000000088947 */ /* 0x000fea0003800000 */
[----:B------:R0:W5:Y:S01]  /*0da0*/  LD.E R3, desc[UR16][R6.64] ;  /* 0x0000001006037980 */ /* 0x000162000c101900 */
[----:B------:R-:W-:Y:S05]  /*0db0*/  BRA `(.L_x_9) ;  /* 0x0000000000207947 */ /* 0x000fea0003800000 */
.L_x_8:
[----:B------:R-:W-:Y:S02]  /*0dc0*/  ULDC.64 UR4, c[0x0][0x588] ;  /* 0x0001620000047ab9 */ /* 0x000fe40000000a00 */
[----:B------:R-:W-:-:S04]  /*0dd0*/  ISETP.NE.U32.AND P0, PT, RZ, UR4, PT ;  /* 0x00000004ff007c0c */ /* 0x000fc8000bf05070 */
[----:B------:R-:W-:-:S13]  /*0de0*/  ISETP.NE.AND.EX P0, PT, RZ, UR5, PT, P0 ;  /* 0x00000005ff007c0c */ /* 0x000fda000bf05300 */
[----:B------:R-:W-:Y:S05]  /*0df0*/  @!P0 BRA `(.L_x_10) ;  /* 0x00000000000c8947 */ /* 0x000fea0003800000 */
[----:B------:R-:W0:Y:S02]  /*0e00*/  LDC.64 R6, c[0x0][0x588] ;  /* 0x00016200ff067b82 */ /* 0x000e240000000a00 */
[----:B0-----:R1:W5:Y:S01]  /*0e10*/  LDG.E R3, desc[UR16][R6.64] ;  /* 0x0000001006037981 */ /* 0x001362000c1e1900 */
[----:B------:R-:W-:Y:S05]  /*0e20*/  BRA `(.L_x_9) ;  /* 0x0000000000047947 */ /* 0x000fea0003800000 */
.L_x_10:
[----:B------:R-:W2:Y:S02]  /*0e30*/  LDC R3, c[0x0][0x580] ;  /* 0x00016000ff037b82 */ /* 0x000ea40000000800 */
.L_x_9:
[----:B------:R-:W-:Y:S02]  /*0e40*/  ULDC.64 UR4, c[0x0][0x5a0] ;  /* 0x0001680000047ab9 */ /* 0x000fe40000000a00 */
[----:B------:R-:W-:-:S04]  /*0e50*/  ISETP.NE.U32.AND P0, PT, RZ, UR4, PT ;  /* 0x00000004ff007c0c */ /* 0x000fc8000bf05070 */
[----:B------:R-:W-:-:S13]  /*0e60*/  ISETP.NE.AND.EX P0, PT, RZ, UR5, PT, P0 ;  /* 0x00000005ff007c0c */ /* 0x000fda000bf05300 */
[----:B------:R-:W-:Y:S05]  /*0e70*/  @!P0 BRA `(.L_x_11) ;  /* 0x00000000001c8947 */ /* 0x000fea0003800000 */
[----:B01----:R-:W0:Y:S02]  /*0e80*/  LDC.64 R6, c[0x0][0x5a0] ;  /* 0x00016800ff067b82 */ /* 0x003e240000000a00 */
[----:B0-----:R-:W3:Y:S02]  /*0e90*/  LDG.E.64 R6, desc[UR16][R6.64] ;  /* 0x0000001006067981 */ /* 0x001ee4000c1e1b00 */
[----:B---3--:R-:W-:-:S04]  /*0ea0*/  ISETP.NE.U32.AND P0, PT, R6, RZ, PT ;  /* 0x000000ff0600720c */ /* 0x008fc80003f05070 */
[----:B------:R-:W-:-:S13]  /*0eb0*/  ISETP.NE.AND.EX P0, PT, R7, RZ, PT, P0 ;  /* 0x000000ff0700720c */ /* 0x000fda0003f05300 */
[----:B------:R-:W-:Y:S05]  /*0ec0*/  @!P0 BRA `(.L_x_11) ;  /* 0x0000000000088947 */ /* 0x000fea0003800000 */
[----:B------:R0:W5:Y:S01]  /*0ed0*/  LD.E R10, desc[UR16][R6.64] ;  /* 0x00000010060a7980 */ /* 0x000162000c101900 */
[----:B------:R-:W-:Y:S05]  /*0ee0*/  BRA `(.L_x_12) ;  /* 0x0000000000207947 */ /* 0x000fea0003800000 */
.L_x_11:
[----:B------:R-:W-:Y:S02]  /*0ef0*/  ULDC.64 UR4, c[0x0][0x590] ;  /* 0x0001640000047ab9 */ /* 0x000fe40000000a00 */
[----:B------:R-:W-:-:S04]  /*0f00*/  ISETP.NE.U32.AND P0, PT, RZ, UR4, PT ;  /* 0x00000004ff007c0c */ /* 0x000fc8000bf05070 */
[----:B------:R-:W-:-:S13]  /*0f10*/  ISETP.NE.AND.EX P0, PT, RZ, UR5, PT, P0 ;  /* 0x00000005ff007c0c */ /* 0x000fda000bf05300 */
[----:B------:R-:W-:Y:S05]  /*0f20*/  @!P0 BRA `(.L_x_13) ;  /* 0x00000000000c8947 */ /* 0x000fea0003800000 */
[----:B------:R-:W3:Y:S02]  /*0f30*/  LDC.64 R10, c[0x0][0x590] ;  /* 0x00016400ff0a7b82 */ /* 0x000ee40000000a00 */
[----:B---3--:R3:W5:Y:S01]  /*0f40*/  LDG.E R10, desc[UR16][R10.64] ;  /* 0x000000100a0a7981 */ /* 0x008762000c1e1900 */
[----:B------:R-:W-:Y:S05]  /*0f50*/  BRA `(.L_x_12) ;  /* 0x0000000000047947 */ /* 0x000fea0003800000 */
.L_x_13:
[----:B------:R-:W4:Y:S02]  /*0f60*/  LDC R10, c[0x0][0x584] ;  /* 0x00016100ff0a7b82 */ /* 0x000f240000000800 */
.L_x_12:
[----:B------:R-:W-:-:S13]  /*0f70*/  LOP3.LUT P0, RZ, R9, 0xff, RZ, 0xc0, !PT ;  /* 0x000000ff09ff7812 */ /* 0x000fda000780c0ff */
[----:B------:R-:W-:Y:S05]  /*0f80*/  @!P0 EXIT ;  /* 0x000000000000894d */ /* 0x000fea0003800000 */
[----:B------:R-:W-:Y:S01]  /*0f90*/  ULDC UR4, c[0x0][0x28c] ;  /* 0x0000a30000047ab9 */ /* 0x000fe20000000800 */
[----:B------:R-:W-:Y:S01]  /*0fa0*/  LOP3.LUT R80, R4, 0x1, RZ, 0xfc, !PT ;  /* 0x0000000104507812 */ /* 0x000fe200078efcff */
[----:B------:R-:W-:-:S04]  /*0fb0*/  UIADD3 UR4, UR4, 0x7f, URZ ;  /* 0x0000007f04047890 */ /* 0x000fc8000fffe03f */
[----:B------:R-:W-:-:S04]  /*0fc0*/  USHF.R.S32.HI UR5, URZ, 0x1f, UR4 ;  /* 0x0000001f3f057899 */ /* 0x000fc80008011404 */
[----:B------:R-:W-:-:S03]  /*0fd0*/  ULEA.HI UR5, UR5, UR4, URZ, 0x7 ;  /* 0x0000000405057291 */ /* 0x000fc6000f8f383f */
[----:B------:R-:W-:Y:S01]  /*0fe0*/  UMOV UR4, URZ ;  /* 0x0000003f00047c82 */ /* 0x000fe20008000000 */
[----:B------:R-:W-:-:S03]  /*0ff0*/  USHF.R.S32.HI UR9, URZ, 0x7, UR5 ;  /* 0x000000073f097899 */ /* 0x000fc60008011405 */
[----:B------:R-:W-:-:S09]  /*1000*/  UMOV UR5, URZ ;  /* 0x0000003f00057c82 */ /* 0x000fd20008000000 */
.L_x_102:
[----:B01----:R-:W-:Y:S01]  /*1010*/  LOP3.LUT R6, R2, 0x80, RZ, 0xc0, !PT ;  /* 0x0000008002067812 */ /* 0x003fe200078ec0ff */
[----:B------:R-:W0:Y:S01]  /*1020*/  S2UR UR13, SR_CgaCtaId ;  /* 0x00000000000d79c3 */ /* 0x000e220000008800 */
[----:B------:R-:W-:Y:S01]  /*1030*/  UMOV UR12, 0x400 ;  /* 0x00000400000c7882 */ /* 0x000fe20000000000 */
[----:B------:R-:W-:Y:S01]  /*1040*/  UMOV UR6, URZ ;  /* 0x0000003f00067c82 */ /* 0x000fe20008000000 */
[----:B------:R-:W-:Y:S01]  /*1050*/  SHF.R.U32.HI R6, RZ, 0x7, R6 ;  /* 0x00000007ff067819 */ /* 0x000fe20000011606 */
[----:B------:R-:W-:Y:S01]  /*1060*/  UMOV UR7, URZ ;  /* 0x0000003f00077c82 */ /* 0x000fe20008000000 */
[----:B------:R-:W-:Y:S01]  /*1070*/  UMOV UR18, UR5 ;  /* 0x0000000500127c82 */ /* 0x000fe20008000000 */
[----:B------:R-:W-:Y:S01]  /*1080*/  CS2R R14, SRZ ;  /* 0x00000000000e7805 */ /* 0x000fe2000001ff00 */
[----:B---3--:R-:W-:Y:S01]  /*1090*/  IMAD.MOV.U32 R11, RZ, RZ, RZ ;  /* 0x000000ffff0b7224 */ /* 0x008fe200078e00ff */
[----:B------:R-:W1:Y:S01]  /*10a0*/  LDC R7, c[0x0][0x28c] ;  /* 0x0000a300ff077b82 */ /* 0x000e620000000800 */
[----:B------:R-:W3:Y:S01]  /*10b0*/  SHFL.IDX PT, R6, R6, RZ, 0x1f ;  /* 0x00001fff06067589 */ /* 0x000ee200000e0000 */
[----:B------:R-:W-:-:S02]  /*10c0*/  CS2R R18, SRZ ;  /* 0x0000000000127805 */ /* 0x000fc4000001ff00 */
[----:B------:R-:W-:Y:S02]  /*10d0*/  CS2R R20, SRZ ;  /* 0x0000000000147805 */ /* 0x000fe4000001ff00 */
[----:B------:R-:W-:Y:S02]  /*10e0*/  CS2R R22, SRZ ;  /* 0x0000000000167805 */ /* 0x000fe4000001ff00 */
[----:B------:R-:W-:Y:S02]  /*10f0*/  CS2R R56, SRZ ;  /* 0x0000000000387805 */ /* 0x000fe4000001ff00 */
[----:B------:R-:W-:Y:S02]  /*1100*/  CS2R R58, SRZ ;  /* 0x00000000003a7805 */ /* 0x000fe4000001ff00 */
[----:B------:R-:W-:Y:S02]  /*1110*/  CS2R R60, SRZ ;  /* 0x00000000003c7805 */ /* 0x000fe4000001ff00 */
[----:B------:R-:W-:-:S02]  /*1120*/  CS2R R62, SRZ ;  /* 0x00000000003e7805 */ /* 0x000fc4000001ff00 */
[----:B------:R-:W-:Y:S02]  /*1130*/  CS2R R64, SRZ ;  /* 0x0000000000407805 */ /* 0x000fe4000001ff00 */
[----:B------:R-:W-:Y:S01]  /*1140*/  CS2R R66, SRZ ;  /* 0x0000000000427805 */ /* 0x000fe2000001ff00 */
[----:B------:R-:W-:Y:S01]  /*1150*/  IMAD.MOV.U32 R68, RZ, RZ, RZ ;  /* 0x000000ffff447224 */ /* 0x000fe200078e00ff */
[----:B------:R-:W-:Y:S02]  /*1160*/  CS2R R70, SRZ ;  /* 0x0000000000467805 */ /* 0x000fe4000001ff00 */
[----:B------:R-:W-:Y:S02]  /*1170*/  CS2R R72, SRZ ;  /* 0x0000000000487805 */ /* 0x000fe4000001ff00 */
[----:B------:R-:W-:Y:S02]  /*1180*/  CS2R R74, SRZ ;  /* 0x00000000004a7805 */ /* 0x000fe4000001ff00 */
[----:B------:R-:W-:-:S02]  /*1190*/  CS2R R76, SRZ ;  /* 0x00000000004c7805 */ /* 0x000fc4000001ff00 */
[----:B------:R-:W-:Y:S01]  /*11a0*/  CS2R R78, SRZ ;  /* 0x00000000004e7805 */ /* 0x000fe2000001ff00 */
[----:B------:R-:W-:Y:S01]  /*11b0*/  IMAD.U32 R9, RZ, RZ, UR4 ;  /* 0x00000004ff097e24 */ /* 0x000fe2000f8e00ff */
[----:B------:R-:W-:Y:S02]  /*11c0*/  CS2R R24, SRZ ;  /* 0x0000000000187805 */ /* 0x000fe4000001ff00 */
[----:B------:R-:W-:Y:S02]  /*11d0*/  CS2R R26, SRZ ;  /* 0x00000000001a7805 */ /* 0x000fe4000001ff00 */
[----:B------:R-:W-:Y:S02]  /*11e0*/  CS2R R28, SRZ ;  /* 0x00000000001c7805 */ /* 0x000fe4000001ff00 */
[----:B------:R-:W-:Y:S02]  /*11f0*/  CS2R R30, SRZ ;  /* 0x00000000001e7805 */ /* 0x000fe4000001ff00 */
[----:B------:R-:W-:-:S02]  /*1200*/  CS2R R32, SRZ ;  /* 0x0000000000207805 */ /* 0x000fc4000001ff00 */
[----:B------:R-:W-:Y:S02]  /*1210*/  CS2R R34, SRZ ;  /* 0x0000000000227805 */ /* 0x000fe4000001ff00 */
[----:B-1----:R-:W-:Y:S02]  /*1220*/  ISETP.GE.AND P0, PT, R7, 0x1, PT ;  /* 0x000000010700780c */ /* 0x002fe40003f06270 */
[----:B------:R-:W-:Y:S02]  /*1230*/  CS2R R36, SRZ ;  /* 0x0000000000247805 */ /* 0x000fe4000001ff00 */
[----:B---3--:R-:W-:Y:S02]  /*1240*/  R2UR UR8, R6 ;  /* 0x00000000060872ca */ /* 0x008fe400000e0000 */
[----:B------:R-:W-:Y:S02]  /*1250*/  CS2R R38, SRZ ;  /* 0x0000000000267805 */ /* 0x000fe4000001ff00 */
[----:B------:R-:W-:-:S02]  /*1260*/  CS2R R40, SRZ ;  /* 0x0000000000287805 */ /* 0x000fc4000001ff00 */
[----:B------:R-:W-:Y:S02]  /*1270*/  CS2R R42, SRZ ;  /* 0x00000000002a7805 */ /* 0x000fe4000001ff00 */
[----:B------:R-:W-:Y:S02]  /*1280*/  CS2R R44, SRZ ;  /* 0x00000000002c7805 */ /* 0x000fe4000001ff00 */
[----:B------:R-:W-:Y:S02]  /*1290*/  CS2R R46, SRZ ;  /* 0x00000000002e7805 */ /* 0x000fe4000001ff00 */
[----:B------:R-:W-:Y:S02]  /*12a0*/  CS2R R48, SRZ ;  /* 0x0000000000307805 */ /* 0x000fe4000001ff00 */
[----:B------:R-:W-:Y:S02]  /*12b0*/  CS2R R50, SRZ ;  /* 0x0000000000327805 */ /* 0x000fe4000001ff00 */
[----:B------:R-:W-:-:S02]  /*12c0*/  CS2R R52, SRZ ;  /* 0x0000000000347805 */ /* 0x000fc4000001ff00 */
[----:B------:R-:W-:Y:S01]  /*12d0*/  CS2R R54, SRZ ;  /* 0x0000000000367805 */ /* 0x000fe2000001ff00 */
[----:B------:R-:W-:-:S04]  /*12e0*/  ULEA.HI UR10, UR8, UR8, URZ, 0x1 ;  /* 0x00000008080a7291 */ /* 0x000fc8000f8f083f */
[----:B------:R-:W-:Y:S02]  /*12f0*/  ULOP3.LUT UR11, UR10, 0x7fffe, URZ, 0xc0, !UPT ;  /* 0x0007fffe0a0b7892 */ /* 0x000fe4000f8ec03f */
[----:B0-----:R-:W-:Y:S02]  /*1300*/  ULEA UR10, UR13, UR12, 0x18 ;  /* 0x0000000c0d0a7291 */ /* 0x001fe4000f8ec03f */
[----:B------:R-:W-:-:S03]  /*1310*/  UIADD3 UR11, UR8, -UR11, URZ ;  /* 0x8000000b080b7290 */ /* 0x000fc6000fffe03f */
[----:B------:R-:W-:Y:S01]  /*1320*/  UMOV UR8, URZ ;  /* 0x0000003f00087c82 */ /* 0x000fe20008000000 */
[----:B------:R-:W-:-:S04]  /*1330*/  ULEA UR11, UR11, UR10, 0xd ;  /* 0x0000000a0b0b7291 */ /* 0x000fc8000f8e683f */
[----:B------:R-:W-:-:S04]  /*1340*/  UIADD3 UR11, UR11, 0x180, URZ ;  /* 0x000001800b0b7890 */ /* 0x000fc8000fffe03f */
[----:B------:R-:W-:-:S04]  /*1350*/  USHF.R.U32.HI UR11, URZ, 0x4, UR11 ;  /* 0x000000043f0b7899 */ /* 0x000fc8000801160b */
[----:B------:R-:W-:Y:S01]  /*1360*/  ULOP3.LUT UR11, UR11, 0x3fff, URZ, 0xc0, !UPT ;  /* 0x00003fff0b0b7892 */ /* 0x000fe2000f8ec03f */
[----:B-----5:R-:W-:Y:S11]  /*1370*/  @!P0 BRA `(.L_x_14) ;  /* 0x0000000400a08947 */ /* 0x020ff60003800000 */
[----:B------:R-:W-:-:S13]  /*1380*/  ISETP.NE.AND P1, PT, R80, 0x3, PT ;  /* 0x000000035000780c */ /* 0x000fda0003f25270 */
[----:B------:R-:W-:Y:S05]  /*1390*/  @!P1 BRA `(.L_x_15) ;  /* 0x0000000000049947 */ /* 0x000fea0003800000 */
[----:B------:R-:W-:Y:S01]  /*13a0*/  BPT.TRAP 0x1 ;  /* 0x000000040000795c */ /* 0x000fe20000300000 */
.L_x_15:
[----:B------:R-:W-:Y:S01]  /*13b0*/  ULEA UR6, UR5, UR10, 0x3 ;  /* 0x0000000a05067291 */ /* 0x000fe2000f8e183f */
[----:B------:R-:W-:-:S05]  /*13c0*/  IMAD.U32 R6, RZ, RZ, UR4 ;  /* 0x00000004ff067e24 */ /* 0x000fca000f8e00ff */
[----:B------:R-:W-:-:S04]  /*13d0*/  SHF.L.U32 R6, R6, 0x1f, RZ ;  /* 0x0000001f06067819 */ /* 0x000fc800000006ff */
[----:B------:R0:W1:Y:S01]  /*13e0*/  SYNCS.PHASECHK.TRANS64.TRYWAIT P0, [UR6], R6 ;  /* 0x00000006ff0075a7 */ /* 0x0000620008000146 */
[----:B------:R-:W-:Y:S05]  /*13f0*/  @!P1 BRA `(.L_x_16) ;  /* 0x0000000000049947 */ /* 0x000fea0003800000 */
[----:B------:R-:W-:Y:S01]  /*1400*/  BPT.TRAP 0x1 ;  /* 0x000000040000795c */ /* 0x000fe20000300000 */
.L_x_16:
[----:B-1----:R-:W-:Y:S05]  /*1410*/  @P0 BRA `(.L_x_17) ;  /* 0x0000000000080947 */ /* 0x002fea0003800000 */
[----:B------:R-:W1:Y:S02]  /*1420*/  SYNCS.PHASECHK.TRANS64.TRYWAIT P0, [UR6], R6 ;  /* 0x00000006ff0075a7 */ /* 0x000e640008000146 */
[----:B-1----:R-:W-:Y:S05]  /*1430*/  @!P0 BRA `(.L_x_18) ;  /* 0x0000005800648947 */ /* 0x002fea0003800000 */
.L_x_17:
[----:B------:R-:W-:Y:S01]  /*1440*/  UIADD3 UR6, UR10, 0x24180, URZ ;  /* 0x000241800a067890 */ /* 0x000fe2000fffe03f */
[----:B------:R-:W-:Y:S01]  /*1450*/  WARPGROUP.ARRIVE ;  /* 0x00000000000079c5 */ /* 0x000fe20000000000 */
[----:B------:R-:W-:Y:S01]  /*1460*/  ULOP3.LUT UR8, UR11, 0x10000, URZ, 0xfc, !UPT ;  /* 0x000100000b087892 */ /* 0x000fe2000f8efc3f */
[----:B------:R-:W-:Y:S01]  /*1470*/  CS2R R14, SRZ ;  /* 0x00000000000e7805 */ /* 0x000fe2000001ff00 */
[----:B------:R-:W-:Y:S01]  /*1480*/  USHF.R.U32.HI UR6, URZ, 0x4, UR6 ;  /* 0x000000043f067899 */ /* 0x000fe20008011606 */
[----:B------:R-:W-:Y:S01]  /*1490*/  IMAD.MOV.U32 R11, RZ, RZ, RZ ;  /* 0x000000ffff0b7224 */ /* 0x000fe200078e00ff */
[----:B------:R-:W-:Y:S01]  /*14a0*/  UMOV UR13, 0x40000040 ;  /* 0x40000040000d7882 */ /* 0x000fe20000000000 */
[----:B------:R-:W-:Y:S01]  /*14b0*/  UMOV UR15, 0x40000040 ;  /* 0x40000040000f7882 */ /* 0x000fe20000000000 */
[----:B------:R-:W-:Y:S01]  /*14c0*/  ULOP3.LUT UR6, UR6, 0x3fff, URZ, 0xc0, !UPT ;  /* 0x00003fff06067892 */ /* 0x000fe2000f8ec03f */
[----:B------:R-:W-:Y:S02]  /*14d0*/  CS2R R18, SRZ ;  /* 0x0000000000127805 */ /* 0x000fe4000001ff00 */
[----:B------:R-:W-:-:S02]  /*14e0*/  CS2R R20, SRZ ;  /* 0x0000000000147805 */ /* 0x000fc4000001ff00 */
[----:B------:R-:W-:Y:S01]  /*14f0*/  CS2R R22, SRZ ;  /* 0x0000000000167805 */ /* 0x000fe2000001ff00 */
[----:B------:R-:W-:Y:S01]  /*1500*/  ULOP3.LUT UR7, UR6, 0x10000, URZ, 0xfc, !UPT ;  /* 0x0001000006077892 */ /* 0x000fe2000f8efc3f */
[----:B------:R-:W-:Y:S01]  /*1510*/  CS2R R56, SRZ ;  /* 0x0000000000387805 */ /* 0x000fe2000001ff00 */
[----:B------:R-:W-:Y:S01]  /*1520*/  ULEA UR6, UR5, UR8, 0xa ;  /* 0x0000000805067291 */ /* 0x000fe2000f8e503f */
[----:B------:R-:W-:Y:S01]  /*1530*/  CS2R R58, SRZ ;  /* 0x00000000003a7805 */ /* 0x000fe2000001ff00 */
[----:B------:R-:W-:Y:S01]  /*1540*/  ULEA UR7, UR5, UR7, 0x9 ;  /* 0x0000000705077291 */ /* 0x000fe2000f8e483f */
[----:B------:R-:W-:Y:S02]  /*1550*/  CS2R R60, SRZ ;  /* 0x00000000003c7805 */ /* 0x000fe4000001ff00 */
[----:B------:R-:W-:Y:S02]  /*1560*/  CS2R R62, SRZ ;  /* 0x00000000003e7805 */ /* 0x000fe4000001ff00 */
[----:B------:R-:W-:-:S02]  /*1570*/  CS2R R64, SRZ ;  /* 0x0000000000407805 */ /* 0x000fc4000001ff00 */
[----:B------:R-:W-:Y:S01]  /*1580*/  CS2R R66, SRZ ;  /* 0x0000000000427805 */ /* 0x000fe2000001ff00 */
[----:B------:R-:W-:Y:S01]  /*1590*/  UMOV UR12, UR6 ;  /* 0x00000006000c7c82 */ /* 0x000fe20008000000 */
[----:B------:R-:W-:Y:S01]  /*15a0*/  IMAD.MOV.U32 R68, RZ, RZ, RZ ;  /* 0x000000ffff447224 */ /* 0x000fe200078e00ff */
[----:B------:R-:W-:Y:S01]  /*15b0*/  UMOV UR14, UR7 ;  /* 0x00000007000e7c82 */ /* 0x000fe20008000000 */
[----:B------:R-:W-:Y:S01]  /*15c0*/  CS2R R70, SRZ ;  /* 0x0000000000467805 */ /* 0x000fe2000001ff00 */
[----:B------:R-:W-:Y:S01]  /*15d0*/  QGMMA.64x64x32.F32.E4M3.E5M2 R24, gdesc[UR12], RZ, !UPT ;  /* 0x00e000000c1879f3 */ /* 0x000fe2000c7028ff */
[----:B------:R-:W-:Y:S01]  /*15e0*/  UIADD3 UR12, UR6, 0x2, URZ ;  /* 0x00000002060c7890 */ /* 0x000fe2000fffe03f */
[----:B------:R-:W-:Y:S01]  /*15f0*/  CS2R R72, SRZ ;  /* 0x0000000000487805 */ /* 0x000fe2000001ff00 */
[----:B------:R-:W-:Y:S01]  /*1600*/  UIADD3 UR14, UR7, 0x2, URZ ;  /* 0x00000002070e7890 */ /* 0x000fe2000fffe03f */
[----:B------:R-:W-:Y:S01]  /*1610*/  CS2R R74, SRZ ;  /* 0x00000000004a7805 */ /* 0x000fe2000001ff00 */
[----:B------:R-:W-:Y:S01]  /*1620*/  UMOV UR13, 0x40000040 ;  /* 0x40000040000d7882 */ /* 0x000fe20000000000 */
[----:B------:R-:W-:Y:S01]  /*1630*/  UMOV UR15, 0x40000040 ;  /* 0x40000040000f7882 */ /* 0x000fe20000000000 */
[----:B------:R-:W-:-:S02]  /*1640*/  CS2R R76, SRZ ;  /* 0x00000000004c7805 */ /* 0x000fc4000001ff00 */
[----:B------:R-:W-:-:S03]  /*1650*/  CS2R R78, SRZ ;  /* 0x00000000004e7805 */ /* 0x000fc6000001ff00 */
[----:B------:R-:W-:Y:S01]  /*1660*/  QGMMA.64x64x32.F32.E4M3.E5M2 R24, gdesc[UR12], R24 ;  /* 0x00e000000c1879f3 */ /* 0x000fe20008702818 */
[----:B------:R-:W-:Y:S02]  /*1670*/  UIADD3 UR12, UR6, 0x4, URZ ;  /* 0x00000004060c7890 */ /* 0x000fe4000fffe03f */
[----:B------:R-:W-:Y:S01]  /*1680*/  UIADD3 UR14, UR7, 0x4, URZ ;  /* 0x00000004070e7890 */ /* 0x000fe2000fffe03f */
[----:B------:R-:W-:Y:S01]  /*1690*/  UMOV UR13, 0x40000040 ;  /* 0x40000040000d7882 */ /* 0x000fe20000000000 */
[----:B------:R-:W-:-:S07]  /*16a0*/  UMOV UR15, 0x40000040 ;  /* 0x40000040000f7882 */ /* 0x000fce0000000000 */
[----:B------:R-:W-:Y:S01]  /*16b0*/  QGMMA.64x64x32.F32.E4M3.E5M2 R24, gdesc[UR12], R24 ;  /* 0x00e000000c1879f3 */ /* 0x000fe20008702818 */
[----:B------:R-:W-:Y:S02]  /*16c0*/  UIADD3 UR14, UR7, 0x6, URZ ;  /* 0x00000006070e7890 */ /* 0x000fe4000fffe03f */
[----:B------:R-:W-:Y:S01]  /*16d0*/  UIADD3 UR12, UR6, 0x6, URZ ;  /* 0x00000006060c7890 */ /* 0x000fe2000fffe03f */
[----:B------:R-:W-:Y:S01]  /*16e0*/  ULDC UR7, c[0x0][0x50c] ;  /* 0x0001430000077ab9 */ /* 0x000fe20000000800 */
[----:B------:R-:W-:Y:S01]  /*16f0*/  UMOV UR13, 0x40000040 ;  /* 0x40000040000d7882 */ /* 0x000fe20000000000 */
[----:B------:R-:W-:Y:S01]  /*1700*/  UISETP.NE.AND UP0, UPT, UR7, 0x4, UPT ;  /* 0x000000040700788c */ /* 0x000fe2000bf05270 */
[----:B------:R-:W-:Y:S01]  /*1710*/  UMOV UR15, 0x40000040 ;  /* 0x40000040000f7882 */ /* 0x000fe20000000000 */
[----:B------:R-:W-:Y:S02]  /*1720*/  UMOV UR6, 0x4 ;  /* 0x0000000400067882 */ /* 0x000fe40000000000 */
[----:B------:R-:W-:-:S06]  /*1730*/  USEL UR7, URZ, 0x1, UP0 ;  /* 0x000000013f077887 */ /* 0x000fcc0008000000 */
[----:B------:R-:W-:Y:S01]  /*1740*/  ISETP.NE.AND P0, PT, RZ, UR7, PT ;  /* 0x00000007ff007c0c */ /* 0x000fe2000bf05270 */
[----:B------:R-:W-:-:S12]  /*1750*/  QGMMA.64x64x32.F32.E4M3.E5M2 R24, gdesc[UR12], R24, gsb0 ;  /* 0x00e000000c1879f3 */ /* 0x000fd80008002818 */
[----:B------:R-:W-:Y:S05]  /*1760*/  @!P0 BRA `(.L_x_19) ;  /* 0x0000000000888947 */ /* 0x000fea0003800000 */
[----:B------:R-:W-:Y:S02]  /*1770*/  WARPGROUP.DEPBAR.LE gsb0, 0x0 ;  /* 0x00008000000079c5 */ /* 0x000fe40000010000 */
[----:B------:R-:W-:-:S01]  /*1780*/  FADD R79, RZ, R24 ;  /* 0x00000018ff4f7221 */ /* 0x000fc20000000000 */
[----:B------:R-:W-:Y:S01]  /*1790*/  FADD R78, RZ, R25 ;  /* 0x00000019ff4e7221 */ /* 0x000fe20000000000 */
        /* <DEDUP_REMOVED lines=30> */
[----:B------:R-:W-:-:S06]  /*1980*/  UMOV UR6, URZ ;  /* 0x0000003f00067c82 */ /* 0x000fcc0008000000 */
.L_x_19:
[----:B------:R-:W-:-:S04]  /*1990*/  UIADD3 UR18, UR5, 0x1, URZ ;  /* 0x0000000105127890 */ /* 0x000fc8000fffe03f */
[----:B------:R-:W-:-:S04]  /*19a0*/  UISETP.NE.AND UP0, UPT, UR18, 0x9, UPT ;  /* 0x000000091200788c */ /* 0x000fc8000bf05270 */
[----:B------:R-:W-:Y:S02]  /*19b0*/  USEL UR8, URZ, 0x1, UP0 ;  /* 0x000000013f087887 */ /* 0x000fe40008000000 */
[----:B------:R-:W-:Y:S02]  /*19c0*/  USEL UR18, UR18, URZ, UP0 ;  /* 0x0000003f12127287 */ /* 0x000fe40008000000 */
[----:B------:R-:W-:-:S06]  /*19d0*/  ULOP3.LUT UR8, UR4, UR8, URZ, 0x3c, !UPT ;  /* 0x0000000804087292 */ /* 0x000fcc000f8e3c3f */
[----:B------:R-:W-:Y:S01]  /*19e0*/  IMAD.U32 R9, RZ, RZ, UR8 ;  /* 0x00000008ff097e24 */ /* 0x000fe2000f8e00ff */
[----:B------:R-:W-:-:S06]  /*19f0*/  UMOV UR8, 0x1 ;  /* 0x0000000100087882 */ /* 0x000fcc0000000000 */
.L_x_14:
[----:B------:R-:W-:-:S04]  /*1a00*/  UISETP.LT.AND UP0, UPT, UR9, 0x1, UPT ;  /* 0x000000010900788c */ /* 0x000fc8000bf01270 */
[----:B------:R-:W-:-:S04]  /*1a10*/  USEL UR12, UR9, 0x1, UP0 ;  /* 0x00000001090c7887 */ /* 0x000fc80008000000 */
[----:B------:R-:W-:-:S04]  /*1a20*/  UIADD3 UR12, UR9, -UR12, URZ ;  /* 0x8000000c090c7290 */ /* 0x000fc8000fffe03f */
[----:B------:R-:W-:-:S06]  /*1a30*/  UISETP.GE.AND UP0, UPT, UR12, 0x1, UPT ;  /* 0x000000010c00788c */ /* 0x000fcc000bf06270 */
[----:B------:R-:W-:-:S13]  /*1a40*/  PLOP3.LUT P0, PT, PT, PT, UP0, 0x80, 0x0 ;  /* 0x000000000000781c */ /* 0x000fda0003f0f008 */
[----:B------:R-:W-:Y:S05]  /*1a50*/  @!P0 BRA `(.L_x_20) ;  /* 0x0000000400b48947 */ /* 0x000fea0003800000 */
[----:B01----:R-:W-:Y:S01]  /*1a60*/  IMAD.U32 R6, RZ, RZ, UR12 ;  /* 0x0000000cff067e24 */ /* 0x003fe2000f8e00ff */
[----:B------:R-:W-:Y:S01]  /*1a70*/  UMOV UR19, UR5 ;  /* 0x0000000500137c82 */ /* 0x000fe20008000000 */
[----:B------:R-:W-:-:S05]  /*1a80*/  ULDC UR20, c[0x0][0x50c] ;  /* 0x0001430000147ab9 */ /* 0x000fca0000000800 */
.L_x_28:
[----:B------:R-:W-:-:S13]  /*1a90*/  ISETP.NE.AND P1, PT, R80, 0x3, PT ;  /* 0x000000035000780c */ /* 0x000fda0003f25270 */
[----:B01----:R-:W-:Y:S05]  /*1aa0*/  @!P1 BRA `(.L_x_21) ;  /* 0x0000000000049947 */ /* 0x003fea0003800000 */
[----:B------:R-:W-:Y:S01]  /*1ab0*/  BPT.TRAP 0x1 ;  /* 0x000000040000795c */ /* 0x000fe20000300000 */
.L_x_21:
[----:B------:R-:W0:Y:S01]  /*1ac0*/  S2UR UR12, SR_CgaCtaId ;  /* 0x00000000000c79c3 */ /* 0x000e220000008800 */
[----:B------:R-:W-:Y:S01]  /*1ad0*/  UMOV UR10, 0x400 ;  /* 0x00000400000a7882 */ /* 0x000fe20000000000 */
[----:B------:R-:W-:Y:S01]  /*1ae0*/  SHF.L.U32 R7, R9, 0x1f, RZ ;  /* 0x0000001f09077819 */ /* 0x000fe200000006ff */
[----:B0-----:R-:W-:-:S04]  /*1af0*/  ULEA UR10, UR12, UR10, 0x18 ;  /* 0x0000000a0c0a7291 */ /* 0x001fc8000f8ec03f */
[----:B------:R-:W-:-:S09]  /*1b00*/  ULEA UR12, UR18, UR10, 0x3 ;  /* 0x0000000a120c7291 */ /* 0x000fd2000f8e183f */
[----:B------:R0:W1:Y:S01]  /*1b10*/  SYNCS.PHASECHK.TRANS64.TRYWAIT P0, [UR12], R7 ;  /* 0x00000007ff0075a7 */ /* 0x000062000800014c */
[----:B------:R-:W-:Y:S05]  /*1b20*/  @!P1 BRA `(.L_x_22) ;  /* 0x0000000000049947 */ /* 0x000fea0003800000 */
[----:B------:R-:W-:Y:S01]  /*1b30*/  BPT.TRAP 0x1 ;  /* 0x000000040000795c */ /* 0x000fe20000300000 */
.L_x_22:
[----:B-1----:R-:W-:Y:S05]  /*1b40*/  @P0 BRA `(.L_x_23) ;  /* 0x0000000000080947 */ /* 0x002fea0003800000 */
[----:B------:R-:W1:Y:S02]  /*1b50*/  SYNCS.PHASECHK.TRANS64.TRYWAIT P0, [UR12], R7 ;  /* 0x00000007ff0075a7 */ /* 0x000e64000800014c */
[----:B-1----:R-:W-:Y:S05]  /*1b60*/  @!P0 BRA `(.L_x_24) ;  /* 0x0000005000b08947 */ /* 0x002fea0003800000 */
.L_x_23:
[----:B------:R-:W-:Y:S01]  /*1b70*/  UIADD3 UR12, UR10, 0x24180, URZ ;  /* 0x000241800a0c7890 */ /* 0x000fe2000fffe03f */
[----:B------:R-:W-:Y:S01]  /*1b80*/  WARPGROUP.ARRIVE ;  /* 0x00000000000079c5 */ /* 0x000fe20000000000 */
[----:B------:R-:W-:Y:S02]  /*1b90*/  UISETP.NE.AND UP0, UPT, UR7, URZ, UPT ;  /* 0x0000003f0700728c */ /* 0x000fe4000bf05270 */
[----:B------:R-:W-:Y:S02]  /*1ba0*/  USHF.R.U32.HI UR12, URZ, 0x4, UR12 ;  /* 0x000000043f0c7899 */ /* 0x000fe4000801160c */
[----:B------:R-:W-:Y:S02]  /*1bb0*/  USEL UR8, UR8, URZ, !UP0 ;  /* 0x0000003f08087287 */ /* 0x000fe4000c000000 */
[----:B------:R-:W-:Y:S02]  /*1bc0*/  ULOP3.LUT UR12, UR12, 0x3fff, URZ, 0xc0, !UPT ;  /* 0x00003fff0c0c7892 */ /* 0x000fe4000f8ec03f */
[----:B------:R-:W-:-:S02]  /*1bd0*/  UISETP.NE.U32.AND UP0, UPT, UR8, URZ, UPT ;  /* 0x0000003f0800728c */ /* 0x000fc4000bf05070 */
[----:B------:R-:W-:Y:S02]  /*1be0*/  ULOP3.LUT UR7, UR11, 0x10000, URZ, 0xfc, !UPT ;  /* 0x000100000b077892 */ /* 0x000fe4000f8efc3f */
[----:B------:R-:W-:Y:S02]  /*1bf0*/  ULOP3.LUT UR8, UR12, 0x10000, URZ, 0xfc, !UPT ;  /* 0x000100000c087892 */ /* 0x000fe4000f8efc3f */
[----:B------:R-:W-:Y:S02]  /*1c00*/  ULEA UR7, UR18, UR7, 0xa ;  /* 0x0000000712077291 */ /* 0x000fe4000f8e503f */
[----:B------:R-:W-:Y:S01]  /*1c10*/  ULEA UR8, UR18, UR8, 0x9 ;  /* 0x0000000812087291 */ /* 0x000fe2000f8e483f */
[----:B------:R-:W-:Y:S01]  /*1c20*/  UMOV UR13, 0x40000040 ;  /* 0x40000040000d7882 */ /* 0x000fe20000000000 */
[----:B------:R-:W-:Y:S01]  /*1c30*/  UMOV UR15, 0x40000040 ;  /* 0x40000040000f7882 */ /* 0x000fe20000000000 */
[----:B------:R-:W-:Y:S02]  /*1c40*/  UIADD3 UR6, UR6, 0x4, URZ ;  /* 0x0000000406067890 */ /* 0x000fe4000fffe03f */
[----:B------:R-:W-:-:S02]  /*1c50*/  UMOV UR12, UR7 ;  /* 0x00000007000c7c82 */ /* 0x000fc40008000000 */
[----:B------:R-:W-:Y:S02]  /*1c60*/  UMOV UR14, UR8 ;  /* 0x00000008000e7c82 */ /* 0x000fe40008000000 */
[----:B------:R-:W-:Y:S01]  /*1c70*/  QGMMA.64x64x32.F32.E4M3.E5M2 R24, gdesc[UR12], R24, UP0 ;  /* 0x00e000000c1879f3 */ /* 0x000fe2000bf02818 */
[----:B------:R-:W-:Y:S02]  /*1c80*/  UIADD3 UR12, UR7, 0x2, URZ ;  /* 0x00000002070c7890 */ /* 0x000fe4000fffe03f */
[----:B------:R-:W-:Y:S01]  /*1c90*/  UIADD3 UR14, UR8, 0x2, URZ ;  /* 0x00000002080e7890 */ /* 0x000fe2000fffe03f */
[----:B------:R-:W-:Y:S01]  /*1ca0*/  UMOV UR13, 0x40000040 ;  /* 0x40000040000d7882 */ /* 0x000fe20000000000 */
[----:B------:R-:W-:Y:S01]  /*1cb0*/  UMOV UR15, 0x40000040 ;  /* 0x40000040000f7882 */ /* 0x000fe20000000000 */
[----:B------:R-:W-:-:S06]  /*1cc0*/  UISETP.NE.AND UP0, UPT, UR6, UR20, UPT ;  /* 0x000000140600728c */ /* 0x000fcc000bf05270 */
        /* <DEDUP_REMOVED lines=8> */
[----:B------:R-:W-:Y:S01]  /*1d50*/  UMOV UR13, 0x40000040 ;  /* 0x40000040000d7882 */ /* 0x000fe20000000000 */
[----:B------:R-:W-:Y:S01]  /*1d60*/  UMOV UR15, 0x40000040 ;  /* 0x40000040000f7882 */ /* 0x000fe20000000000 */
[----:B------:R-:W-:-:S06]  /*1d70*/  USEL UR7, URZ, 0x1, UP0 ;  /* 0x000000013f077887 */ /* 0x000fcc0008000000 */
[----:B------:R-:W-:Y:S01]  /*1d80*/  ISETP.NE.AND P0, PT, RZ, UR7, PT ;  /* 0x00000007ff007c0c */ /* 0x000fe2000bf05270 */
[----:B------:R-:W-:Y:S03]  /*1d90*/  QGMMA.64x64x32.F32.E4M3.E5M2 R24, gdesc[UR12], R24, gsb0 ;  /* 0x00e000000c1879f3 */ /* 0x000fe60008002818 */
[----:B------:R-:W-:-:S09]  /*1da0*/  WARPGROUP.DEPBAR.LE gsb0, 0x1 ;  /* 0x00008000000079c5 */ /* 0x000fd20000010100 */
[----:B------:R-:W-:Y:S05]  /*1db0*/  @!P0 BRA `(.L_x_25) ;  /* 0x0000000000888947 */ /* 0x000fea0003800000 */
[----:B------:R-:W-:Y:S02]  /*1dc0*/  WARPGROUP.DEPBAR.LE gsb0, 0x0 ;  /* 0x00008000000079c5 */ /* 0x000fe40000010000 */
[----:B------:R-:W-:-:S01]  /*1dd0*/  FADD R79, R24, R79 ;  /* 0x0000004f184f7221 */ /* 0x000fc20000000000 */
[----:B------:R-:W-:Y:S01]  /*1de0*/  FADD R78, R25, R78 ;  /* 0x0000004e194e7221 */ /* 0x000fe20000000000 */
        /* <DEDUP_REMOVED lines=30> */
[----:B------:R-:W-:-:S06]  /*1fd0*/  UMOV UR6, URZ ;  /* 0x0000003f00067c82 */ /* 0x000fcc0008000000 */
.L_x_25:
[----:B------:R-:W-:Y:S05]  /*1fe0*/  @!P1 BRA `(.L_x_26) ;  /* 0x0000000000049947 */ /* 0x000fea0003800000 */
[----:B------:R-:W-:Y:S01]  /*1ff0*/  BPT.TRAP 0x1 ;  /* 0x000000040000795c */ /* 0x000fe20000300000 */
.L_x_26:
[----:B------:R-:W-:Y:S01]  /*2000*/  ULEA UR8, UR19, UR10, 0x3 ;  /* 0x0000000a13087291 */ /* 0x000fe2000f8e183f */
[----:B------:R-:W-:-:S03]  /*2010*/  ISETP.GT.U32.AND P0, PT, R4, 0x1, PT ;  /* 0x000000010400780c */ /* 0x000fc60003f04070 */
[----:B------:R-:W-:-:S04]  /*2020*/  UIADD3 UR8, UR8, 0x48, URZ ;  /* 0x0000004808087890 */ /* 0x000fc8000fffe03f */
[----:B------:R-:W-:-:S09]  /*2030*/  UPRMT UR8, URZ, 0x654, UR8 ;  /* 0x000006543f087896 */ /* 0x000fd20008000008 */
[----:B------:R-:W-:Y:S01]  /*2040*/  SYNCS.ARRIVE.TRANS64.RED.A1T0 RZ, [UR8], RZ ;  /* 0x000000ffffff79a7 */ /* 0x000fe20008100408 */
[----:B------:R-:W-:Y:S05]  /*2050*/  @P0 BRA `(.L_x_27) ;  /* 0x0000000000040947 */ /* 0x000fea0003800000 */
[----:B------:R-:W-:Y:S01]  /*2060*/  BPT.TRAP 0x1 ;  /* 0x000000040000795c */ /* 0x000fe20000300000 */
.L_x_27:
[----:B------:R-:W-:Y:S01]  /*2070*/  UIADD3 UR18, UR18, 0x1, URZ ;  /* 0x0000000112127890 */ /* 0x000fe2000fffe03f */
[C---:B------:R-:W-:Y:S01]  /*2080*/  ISETP.GT.AND P0, PT, R6.reuse, 0x1, PT ;  /* 0x000000010600780c */ /* 0x040fe20003f04270 */
[----:B------:R-:W-:Y:S01]  /*2090*/  UIADD3 UR19, UR19, 0x1, URZ ;  /* 0x0000000113137890 */ /* 0x000fe2000fffe03f */
[----:B------:R-:W-:Y:S01]  /*20a0*/  VIADD R6, R6, 0xffffffff ;  /* 0xffffffff06067836 */ /* 0x000fe20000000000 */
[----:B------:R-:W-:Y:S02]  /*20b0*/  UISETP.NE.AND UP0, UPT, UR18, 0x9, UPT ;  /* 0x000000091200788c */ /* 0x000fe4000bf05270 */
[----:B------:R-:W-:Y:S02]  /*20c0*/  UISETP.NE.AND UP1, UPT, UR19, 0x9, UPT ;  /* 0x000000091300788c */ /* 0x000fe4000bf25270 */
[----:B------:R-:W-:Y:S02]  /*20d0*/  USEL UR8, URZ, 0x1, UP0 ;  /* 0x000000013f087887 */ /* 0x000fe40008000000 */
[----:B------:R-:W-:-:S02]  /*20e0*/  USEL UR18, UR18, URZ, UP0 ;  /* 0x0000003f12127287 */ /* 0x000fc40008000000 */
[----:B------:R-:W-:Y:S02]  /*20f0*/  USEL UR19, UR19, URZ, UP1 ;  /* 0x0000003f13137287 */ /* 0x000fe40008800000 */
[----:B------:R-:W-:Y:S01]  /*2100*/  LOP3.LUT R9, R9, UR8, RZ, 0x3c, !PT ;  /* 0x0000000809097c12 */ /* 0x000fe2000f8e3cff */
[----:B------:R-:W-:Y:S01]  /*2110*/  UMOV UR8, 0x1 ;  /* 0x0000000100087882 */ /* 0x000fe20000000000 */
[----:B------:R-:W-:Y:S08]  /*2120*/  @P0 BRA `(.L_x_28) ;  /* 0xfffffff800580947 */ /* 0x000ff0000383ffff */
.L_x_20:
[----:B------:R-:W-:Y:S01]  /*2130*/  UISETP.NE.AND UP0, UPT, UR6, URZ, UPT ;  /* 0x0000003f0600728c */ /* 0x000fe2000bf05270 */
[----:B01----:R-:W0:Y:S03]  /*2140*/  LDC R6, c[0x0][0x28c] ;  /* 0x0000a300ff067b82 */ /* 0x003e260000000800 */
[----:B------:R-:W-:-:S06]  /*2150*/  USEL UR6, URZ, 0x1, !UP0 ;  /* 0x000000013f067887 */ /* 0x000fcc000c000000 */
[----:B------:R-:W-:Y:S02]  /*2160*/  ISETP.NE.AND P0, PT, RZ, UR6, PT ;  /* 0x00000006ff007c0c */ /* 0x000fe4000bf05270 */
[----:B0-----:R-:W-:-:S11]  /*2170*/  ISETP.GE.AND P1, PT, R6, 0x1, PT ;  /* 0x000000010600780c */ /* 0x001fd60003f26270 */
[----:B------:R-:W-:Y:S05]  /*2180*/  @!P0 BRA `(.L_x_29) ;  /* 0x0000000000848947 */ /* 0x000fea0003800000 */
[----:B------:R-:W-:Y:S02]  /*2190*/  WARPGROUP.DEPBAR.LE gsb0, 0x0 ;  /* 0x00008000000079c5 */ /* 0x000fe40000010000 */
[----:B------:R-:W-:Y:S01]  /*21a0*/  FADD R79, R24, R79 ;  /* 0x0000004f184f7221 */ /* 0x000fe20000000000 */
        /* <DEDUP_REMOVED lines=30> */
[----:B------:R-:W-:-:S07]  /*2390*/  FADD R14, R14, R55 ;  /* 0x000000370e0e7221 */ /* 0x000fce0000000000 */
.L_x_29:
[----:B------:R-:W-:Y:S02]  /*23a0*/  WARPGROUP.DEPBAR.LE gsb0, 0x0 ;  /* 0x00008000000079c5 */ /* 0x000fe40000010000 */
[----:B------:R-:W-:Y:S05]  /*23b0*/  @!P1 BRA `(.L_x_30) ;  /* 0x0000000000409947 */ /* 0x000fea0003800000 */
[----:B------:R-:W-:-:S13]  /*23c0*/  ISETP.NE.AND P0, PT, R80, 0x3, PT ;  /* 0x000000035000780c */ /* 0x000fda0003f05270 */
[----:B------:R-:W-:Y:S05]  /*23d0*/  @!P0 BRA `(.L_x_31) ;  /* 0x0000000000048947 */ /* 0x000fea0003800000 */
[----:B------:R-:W-:Y:S01]  /*23e0*/  BPT.TRAP 0x1 ;  /* 0x000000040000795c */ /* 0x000fe20000300000 */
.L_x_31:
[----:B------:R-:W-:Y:S01]  /*23f0*/  UISETP.LT.AND UP0, UPT, UR9, 0x1, UPT ;  /* 0x000000010900788c */ /* 0x000fe2000bf01270 */
[----:B------:R-:W-:-:S03]  /*2400*/  ISETP.GT.U32.AND P0, PT, R4, 0x1, PT ;  /* 0x000000010400780c */ /* 0x000fc60003f04070 */
[----:B------:R-:W-:-:S04]  /*2410*/  USEL UR8, UR9, 0x1, UP0 ;  /* 0x0000000109087887 */ /* 0x000fc80008000000 */
[----:B------:R-:W-:-:S04]  /*2420*/  UIADD3 UR8, UR5, UR9, -UR8 ;  /* 0x0000000905087290 */ /* 0x000fc8000fffe808 */
[----:B------:R-:W-:-:S04]  /*2430*/  UIMAD.WIDE.U32 UR6, UR8, 0x38e38e39, URZ ;  /* 0x38e38e39080678a5 */ /* 0x000fc8000f8e003f */
[----:B------:R-:W-:-:S04]  /*2440*/  USHF.R.U32.HI UR6, URZ, 0x1, UR7 ;  /* 0x000000013f067899 */ /* 0x000fc80008011607 */
[----:B------:R-:W-:-:S04]  /*2450*/  UIMAD UR8, UR6, -0x9, UR8 ;  /* 0xfffffff7060878a4 */ /* 0x000fc8000f8e0208 */
[----:B------:R-:W-:-:S04]  /*2460*/  ULEA UR8, UR8, UR10, 0x3 ;  /* 0x0000000a08087291 */ /* 0x000fc8000f8e183f */
[----:B------:R-:W-:-:S04]  /*2470*/  UIADD3 UR8, UR8, 0x48, URZ ;  /* 0x0000004808087890 */ /* 0x000fc8000fffe03f */
[----:B------:R-:W-:-:S09]  /*2480*/  UPRMT UR8, URZ, 0x654, UR8 ;  /* 0x000006543f087896 */ /* 0x000fd20008000008 */
[----:B------:R-:W-:Y:S01]  /*2490*/  SYNCS.ARRIVE.TRANS64.RED.A1T0 RZ, [UR8], RZ ;  /* 0x000000ffffff79a7 */ /* 0x000fe20008100408 */
[----:B------:R-:W-:Y:S05]  /*24a0*/  @P0 BRA `(.L_x_30) ;  /* 0x0000000000040947 */ /* 0x000fea0003800000 */
[----:B------:R-:W-:Y:S01]  /*24b0*/  BPT.TRAP 0x1 ;  /* 0x000000040000795c */ /* 0x000fe20000300000 */
.L_x_30:
[----:B------:R-:W0:Y:S01]  /*24c0*/  LDC R24, c[0x0][0x288] ;  /* 0x0000a200ff187b82 */ /* 0x000e220000000800 */
[--C-:B------:R-:W-:Y:S01]  /*24d0*/  SHF.R.U32.HI R6, RZ, 0x2, R2.reuse ;  /* 0x00000002ff067819 */ /* 0x100fe20000011602 */
[----:B------:R-:W-:Y:S01]  /*24e0*/  IMAD.SHL.U32 R17, R12, 0x40, RZ ;  /* 0x000000400c117824 */ /* 0x000fe200078e00ff */
[----:B------:R-:W-:Y:S01]  /*24f0*/  SHF.R.U32.HI R9, RZ, 0x7, R2 ;  /* 0x00000007ff097819 */ /* 0x000fe20000011602 */
[----:B------:R-:W-:Y:S01]  /*2500*/  UIADD3 UR5, UR9, UR5, URZ ;  /* 0x0000000509057290 */ /* 0x000fe2000fffe03f */
[----:B------:R-:W-:Y:S01]  /*2510*/  LOP3.LUT R7, R6, 0x7, RZ, 0xc0, !PT ;  /* 0x0000000706077812 */ /* 0x000fe200078ec0ff */
[C---:B------:R-:W-:Y:S01]  /*2520*/  IMAD.SHL.U32 R12, R2.reuse, 0x2, RZ ;  /* 0x00000002020c7824 */ /* 0x040fe200078e00ff */
[----:B------:R-:W-:Y:S01]  /*2530*/  LOP3.LUT R6, R9, 0x1, RZ, 0xc0, !PT ;  /* 0x0000000109067812 */ /* 0x000fe200078ec0ff */
[----:B------:R-:W-:Y:S01]  /*2540*/  UISETP.GT.U32.AND UP0, UPT, UR5, 0x8, UPT ;  /* 0x000000080500788c */ /* 0x000fe2000bf04070 */
[C---:B------:R-:W-:Y:S01]  /*2550*/  LOP3.LUT R13, R2.reuse, 0x3, RZ, 0xc0, !PT ;  /* 0x00000003020d7812 */ /* 0x040fe200078ec0ff */
[----:B------:R-:W-:Y:S01]  /*2560*/  ULDC UR12, c[0x0][0x284] ;  /* 0x0000a100000c7ab9 */ /* 0x000fe20000000800 */
[----:B------:R-:W-:Y:S01]  /*2570*/  LOP3.LUT R8, R2, 0x60, RZ, 0xc0, !PT ;  /* 0x0000006002087812 */ /* 0x000fe200078ec0ff */
[----:B------:R-:W-:Y:S01]  /*2580*/  IMAD.SHL.U32 R26, R6, 0x40, RZ ;  /* 0x00000040061a7824 */ /* 0x000fe200078e00ff */
[----:B------:R-:W-:Y:S01]  /*2590*/  UISETP.LT.U32.AND UP0, UPT, UR9, 0x9, UP0 ;  /* 0x000000090900788c */ /* 0x000fe20008701070 */
[----:B------:R-:W-:Y:S01]  /*25a0*/  SHF.R.S32.HI R32, RZ, 0x1f, R69 ;  /* 0x0000001fff207819 */ /* 0x000fe20000011445 */
[----:B------:R-:W-:Y:S01]  /*25b0*/  UISETP.GE.U32.AND UP1, UPT, UR9, 0x9, UPT ;  /* 0x000000090900788c */ /* 0x000fe2000bf26070 */
[----:B------:R-:W-:Y:S01]  /*25c0*/  SHF.R.U32.HI R8, RZ, 0x1, R8 ;  /* 0x00000001ff087819 */ /* 0x000fe20000011608 */
[----:B------:R-:W-:Y:S01]  /*25d0*/  ULDC.64 UR10, c[0x0][0x5d0] ;  /* 0x00017400000a7ab9 */ /* 0x000fe20000000a00 */
[--C-:B------:R-:W-:Y:S01]  /*25e0*/  LOP3.LUT R9, R26, 0x40, R7.reuse, 0xe2, !PT ;  /* 0x000000401a097812 */ /* 0x100fe200078ee207 */
[----:B------:R-:W-:Y:S01]  /*25f0*/  UIMAD.WIDE.U32 UR6, UR5, 0x38e38e39, URZ ;  /* 0x38e38e39050678a5 */ /* 0x000fe2000f8e003f */
[----:B------:R-:W-:Y:S01]  /*2600*/  IADD3 R25, RZ, -R8, -R7 ;  /* 0x80000008ff197210 */ /* 0x000fe20007ffe807 */
[----:B------:R-:W-:Y:S01]  /*2610*/  USEL UR8, URZ, 0x1, !UP0 ;  /* 0x000000013f087887 */ /* 0x000fe2000c000000 */
[----:B------:R-:W-:Y:S01]  /*2620*/  LOP3.LUT R12, R17, 0x6, R12, 0xf8, !PT ;  /* 0x00000006110c7812 */ /* 0x000fe200078ef80c */
[----:B------:R-:W-:Y:S01]  /*2630*/  USHF.R.U32.HI UR6, URZ, 0x1, UR7 ;  /* 0x000000013f067899 */ /* 0x000fe20008011607 */
[----:B0-----:R-:W-:Y:S01]  /*2640*/  IMAD R26, R13, -0x2, R24 ;  /* 0xfffffffe0d1a7824 */ /* 0x001fe200078e0218 */
[----:B------:R-:W-:Y:S01]  /*2650*/  ISETP.GE.AND P0, PT, R17, R24, PT ;  /* 0x000000181100720c */ /* 0x000fe20003f06270 */
[----:B------:R-:W-:Y:S01]  /*2660*/  IMAD.SHL.U32 R24, R16, 0x80, RZ ;  /* 0x0000008010187824 */ /* 0x000fe200078e00ff */
[----:B------:R-:W-:Y:S01]  /*2670*/  SHF.R.S32.HI R13, RZ, 0x1f, R12 ;  /* 0x0000001fff0d7819 */ /* 0x000fe2000001140c */
[----:B------:R-:W-:Y:S01]  /*2680*/  IMAD R25, R6, -0x40, R25 ;  /* 0xffffffc006197824 */ /* 0x000fe200078e0219 */
[----:B------:R-:W-:Y:S01]  /*2690*/  ULOP3.LUT UR4, UR4, UR8, URZ, 0x3c, !UPT ;  /* 0x0000000804047292 */ /* 0x000fe2000f8e3c3f */
[----:B------:R-:W-:Y:S01]  /*26a0*/  IMAD R6, R32, UR10, RZ ;  /* 0x0000000a20067c24 */ /* 0x000fe2000f8e02ff */
[----:B------:R-:W-:Y:S01]  /*26b0*/  ISETP.GE.OR P0, PT, R24, UR12, P0 ;  /* 0x0000000c18007c0c */ /* 0x000fe20008706670 */
[----:B------:R-:W-:Y:S01]  /*26c0*/  IMAD.WIDE R28, R16, 0x80, RZ ;  /* 0x00000080101c7825 */ /* 0x000fe200078e02ff */
[----:B------:R-:W-:Y:S01]  /*26d0*/  UIMAD UR5, UR6, -0x9, UR5 ;  /* 0xfffffff7060578a4 */ /* 0x000fe2000f8e0205 */
[----:B------:R-:W-:Y:S01]  /*26e0*/  IADD3 R25, -R24, UR12, R25 ;  /* 0x0000000c18197c10 */ /* 0x000fe2000fffe119 */
[----:B------:R-:W-:Y:S01]  /*26f0*/  @UP1 ULOP3.LUT UR4, UR4, 0x1, UR6, 0x78, !UPT ;  /* 0x0000000104041892 */ /* 0x000fe2000f8e7806 */
[C---:B------:R-:W-:Y:S01]  /*2700*/  IMAD R27, R69.reuse, UR11, R6 ;  /* 0x0000000b451b7c24 */ /* 0x040fe2000f8e0206 */
[----:B------:R-:W-:Y:S01]  /*2710*/  LOP3.LUT R33, R28, R9, R8, 0xfe, !PT ;  /* 0x000000091c217212 */ /* 0x000fe200078efe08 */
[----:B------:R-:W-:-:S04]  /*2720*/  IMAD.WIDE.U32 R6, R69, UR10, R12 ;  /* 0x0000000a45067c25 */ /* 0x000fc8000f8e000c */
[----:B------:R-:W-:Y:S02]  /*2730*/  IMAD.IADD R7, R7, 0x1, R27 ;  /* 0x0000000107077824 */ /* 0x000fe400078e021b */
[----:B------:R-:W-:Y:S02]  /*2740*/  IMAD.IADD R26, R26, 0x1, -R17 ;  /* 0x000000011a1a7824 */ /* 0x000fe400078e0a11 */
[----:B------:R-:W-:Y:S01]  /*2750*/  IMAD.MOV.U32 R24, RZ, RZ, -0x1 ;  /* 0xffffffffff187424 */ /* 0x000fe200078e00ff */
[----:B------:R-:W-:Y:S06]  /*2760*/  @P0 BRA `(.L_x_32) ;  /* 0x0000002400940947 */ /* 0x000fec0003800000 */
[----:B------:R-:W0:Y:S01]  /*2770*/  LDC.64 R30, c[0x0][0x5c8] ;  /* 0x00017200ff1e7b82 */ /* 0x000e220000000a00 */
[----:B------:R-:W-:Y:S01]  /*2780*/  ULDC.64 UR6, c[0x0][0x5c0] ;  /* 0x0001700000067ab9 */ /* 0x000fe20000000a00 */
[----:B------:R-:W-:Y:S01]  /*2790*/  BSSY B0, `(.L_x_32) ;  /* 0x0000262000007945 */ /* 0x000fe20003800000 */
[-C--:B0-----:R-:W-:Y:S02]  /*27a0*/  IMAD R8, R29, R30.reuse, RZ ;  /* 0x0000001e1d087224 */ /* 0x081fe400078e02ff */
[----:B------:R-:W-:-:S04]  /*27b0*/  IMAD.WIDE.U32 R6, R33, R30, R6 ;  /* 0x0000001e21067225 */ /* 0x000fc800078e0006 */
[----:B------:R-:W-:Y:S01]  /*27c0*/  IMAD R17, R33, R31, R8 ;  /* 0x0000001f21117224 */ /* 0x000fe200078e0208 */
[----:B------:R-:W-:Y:S02]  /*27d0*/  LEA R9, P0, R30, R6, 0x3 ;  /* 0x000000061e097211 */ /* 0x000fe400078018ff */
[----:B------:R-:W-:Y:S01]  /*27e0*/  IADD3 R8, P1, R6, UR6, RZ ;  /* 0x0000000606087c10 */ /* 0x000fe2000ff3e0ff */
[----:B------:R-:W-:Y:S01]  /*27f0*/  IMAD.IADD R17, R7, 0x1, R17 ;  /* 0x0000000107117824 */ /* 0x000fe200078e0211 */
[----:B------:R-:W-:-:S04]  /*2800*/  IADD3 R6, P2, R9, UR6, RZ ;  /* 0x0000000609067c10 */ /* 0x000fc8000ff5e0ff */
[----:B------:R-:W-:Y:S02]  /*2810*/  LEA.HI.X R7, R30, R17, R31, 0x3, P0 ;  /* 0x000000111e077211 */ /* 0x000fe400000f1c1f */
[----:B----45:R-:W-:Y:S02]  /*2820*/  FSETP.NEU.AND P0, PT, R10, RZ, PT ;  /* 0x000000ff0a00720b */ /* 0x030fe40003f0d000 */
[----:B------:R-:W-:Y:S02]  /*2830*/  IADD3.X R9, R17, UR7, RZ, P1, !PT ;  /* 0x0000000711097c10 */ /* 0x000fe40008ffe4ff */
[----:B------:R-:W-:-:S09]  /*2840*/  IADD3.X R7, R7, UR7, RZ, P2, !PT ;  /* 0x0000000707077c10 */ /* 0x000fd200097fe4ff */
[----:B------:R-:W-:Y:S05]  /*2850*/  @!P0 BRA `(.L_x_33) ;  /* 0x0000001c00148947 */ /* 0x000fea0003800000 */
[----:B------:R-:W-:Y:S01]  /*2860*/  ULDC.64 UR6, c[0x0][0x5b8] ;  /* 0x00016e0000067ab9 */ /* 0x000fe20000000a00 */
[----:B------:R-:W-:Y:S01]  /*2870*/  ISETP.GE.AND P0, PT, R26, 0x1, PT ;  /* 0x000000011a00780c */ /* 0x000fe20003f06270 */
[----:B------:R-:W-:Y:S01]  /*2880*/  IMAD R30, R32, UR6, RZ ;  /* 0x00000006201e7c24 */ /* 0x000fe2000f8e02ff */
[----:B------:R-:W-:Y:S01]  /*2890*/  ULDC.64 UR10, c[0x0][0x5a8] ;  /* 0x00016a00000a7ab9 */ /* 0x000fe20000000a00 */
[----:B------:R-:W-:Y:S01]  /*28a0*/  IMAD.WIDE.U32 R16, R69, UR6, R12 ;  /* 0x0000000645107c25 */ /* 0x000fe2000f8e000c */
[----:B------:R-:W-:Y:S01]  /*28b0*/  ISETP.LT.OR P3, PT, R25, 0x1, !P0 ;  /* 0x000000011900780c */ /* 0x000fe20004761670 */
[----:B------:R-:W-:Y:S02]  /*28c0*/  BSSY B1, `(.L_x_34) ;  /* 0x000000c000017945 */ /* 0x000fe40003800000 */
[----:B------:R-:W-:Y:S01]  /*28d0*/  IMAD R69, R69, UR7, R30 ;  /* 0x0000000745457c24 */ /* 0x000fe2000f8e021e */
[----:B------:R-:W-:Y:S02]  /*28e0*/  ULDC.64 UR6, c[0x0][0x5b0] ;  /* 0x00016c0000067ab9 */ /* 0x000fe40000000a00 */
[----:B------:R-:W-:-:S02]  /*28f0*/  IMAD R27, R29, UR6, RZ ;  /* 0x000000061d1b7c24 */ /* 0x000fc4000f8e02ff */
[----:B------:R-:W-:Y:S02]  /*2900*/  IMAD.IADD R17, R17, 0x1, R69 ;  /* 0x0000000111117824 */ /* 0x000fe400078e0245 */
[C---:B------:R-:W-:Y:S02]  /*2910*/  IMAD R27, R33.reuse, UR7, R27 ;  /* 0x00000007211b7c24 */ /* 0x040fe4000f8e021b */
[----:B------:R-:W-:-:S03]  /*2920*/  IMAD.WIDE.U32 R12, R33, UR6, R16 ;  /* 0x00000006210c7c25 */ /* 0x000fc6000f8e0010 */
[----:B------:R-:W-:-:S04]  /*2930*/  IADD3 R12, P1, R12, UR10, RZ ;  /* 0x0000000a0c0c7c10 */ /* 0x000fc8000ff3e0ff */
[--C-:B------:R-:W-:Y:S02]  /*2940*/  IADD3.X R13, R13, UR11, R27.reuse, P1, !PT ;  /* 0x0000000b0d0d7c10 */ /* 0x100fe40008ffe41b */
[----:B------:R-:W-:Y:S01]  /*2950*/  PRMT R27, RZ, 0x7610, R27 ;  /* 0x00007610ff1b7816 */ /* 0x000fe2000000001b */
[----:B------:R-:W-:Y:S06]  /*2960*/  @P3 BRA `(.L_x_35) ;  /* 0x0000000000043947 */ /* 0x000fec0003800000 */
[----:B------:R0:W5:Y:S02]  /*2970*/  LDG.E.U8 R27, desc[UR16][R12.64] ;  /* 0x000000100c1b7981 */ /* 0x000164000c1e1100 */
.L_x_35:
[----:B------:R-:W-:Y:S05]  /*2980*/  BSYNC B1 ;  /* 0x0000000000017941 */ /* 0x000fea0003800000 */
.L_x_34:
[----:B-----5:R-:W-:Y:S01]  /*2990*/  LOP3.LUT R27, R27, 0xff, RZ, 0xc0, !PT ;  /* 0x000000ff1b1b7812 */ /* 0x020fe200078ec0ff */
[----:B------:R-:W-:Y:S01]  /*29a0*/  BSSY B1, `(.L_x_36) ;  /* 0x000000c000017945 */ /* 0x000fe20003800000 */
[----:B------:R-:W-:Y:S02]  /*29b0*/  ISETP.GE.AND P1, PT, R26, 0x2, PT ;  /* 0x000000021a00780c */ /* 0x000fe40003f26270 */
[----:B------:R-:W-:Y:S02]  /*29c0*/  F2FP.F16.E4M3.UNPACK_B R27, R27 ;  /* 0x0000001bff1b723e */ /* 0x000fe400020006ff */
[----:B------:R-:W-:-:S03]  /*29d0*/  ISETP.LT.OR P2, PT, R25, 0x1, !P1 ;  /* 0x000000011900780c */ /* 0x000fc60004f41670 */
[----:B------:R-:W-:-:S05]  /*29e0*/  HADD2.F32 R27, -RZ, R27.H0_H0 ;  /* 0x2000001bff1b7230 */ /* 0x000fca0000004100 */
[----:B------:R-:W-:Y:S01]  /*29f0*/  FMUL R30, R27, R10 ;  /* 0x0000000a1b1e7220 */ /* 0x000fe20000400000 */
[----:B------:R-:W-:-:S03]  /*2a00*/  PRMT R27, RZ, 0x7610, R27 ;  /* 0x00007610ff1b7816 */ /* 0x000fc6000000001b */
[----:B--2---:R-:W-:-:S05]  /*2a10*/  FFMA R30, R79, R3, R30 ;  /* 0x000000034f1e7223 */ /* 0x004fca000000001e */
[----:B------:R-:W-:-:S05]  /*2a20*/  F2FP.SATFINITE.E4M3.F32.PACK_AB_MERGE_C R31, RZ, R30, RZ ;  /* 0x0000001eff1f723e */ /* 0x000fca00048070ff */
[----:B------:R1:W-:Y:S01]  /*2a30*/  @!P3 STG.E.U8 desc[UR16][R8.64], R31 ;  /* 0x0000001f0800b986 */ /* 0x0003e2000c101110 */
[----:B------:R-:W-:Y:S05]  /*2a40*/  @P2 BRA `(.L_x_37) ;  /* 0x0000000000042947 */ /* 0x000fea0003800000 */
[----:B------:R2:W5:Y:S02]  /*2a50*/  LDG.E.U8 R27, desc[UR16][R12.64+0x1] ;  /* 0x000001100c1b7981 */ /* 0x000564000c1e1100 */
.L_x_37:
[----:B------:R-:W-:Y:S05]  /*2a60*/  BSYNC B1 ;  /* 0x0000000000017941 */ /* 0x000fea0003800000 */
.L_x_36:
[----:B-----5:R-:W-:Y:S01]  /*2a70*/  LOP3.LUT R27, R27, 0xff, RZ, 0xc0, !PT ;  /* 0x000000ff1b1b7812 */ /* 0x020fe200078ec0ff */
[----:B------:R-:W-:Y:S01]  /*2a80*/  BSSY B1, `(.L_x_38) ;  /* 0x0000012000017945 */ /* 0x000fe20003800000 */
[----:B-1----:R-:W-:Y:S02]  /*2a90*/  IADD3 R31, P3, R33, 0x8, RZ ;  /* 0x00000008211f7810 */ /* 0x002fe40007f7e0ff */
[----:B------:R-:W-:Y:S02]  /*2aa0*/  F2FP.F16.E4M3.UNPACK_B R27, R27 ;  /* 0x0000001bff1b723e */ /* 0x000fe400020006ff */
[----:B------:R-:W-:Y:S01]  /*2ab0*/  ISETP.LT.OR P0, PT, R25, 0x9, !P0 ;  /* 0x000000091900780c */ /* 0x000fe20004701670 */
[----:B------:R-:W-:Y:S02]  /*2ac0*/  IMAD.X R28, RZ, RZ, R29, P3 ;  /* 0x000000ffff1c7224 */ /* 0x000fe400018e061d */
[----:B------:R-:W-:Y:S02]  /*2ad0*/  HADD2.F32 R27, -RZ, R27.H0_H0 ;  /* 0x2000001bff1b7230 */ /* 0x000fe40000004100 */
[----:B------:R-:W-:-:S02]  /*2ae0*/  IMAD R28, R28, UR6, RZ ;  /* 0x000000061c1c7c24 */ /* 0x000fc4000f8e02ff */
[----:B------:R-:W-:-:S04]  /*2af0*/  IMAD.WIDE.U32 R16, R31, UR6, R16 ;  /* 0x000000061f107c25 */ /* 0x000fc8000f8e0010 */
[----:B------:R-:W-:Y:S01]  /*2b00*/  FMUL R27, R27, R10 ;  /* 0x0000000a1b1b7220 */ /* 0x000fe20000400000 */
[----:B------:R-:W-:-:S03]  /*2b10*/  IMAD R31, R31, UR7, R28 ;  /* 0x000000071f1f7c24 */ /* 0x000fc6000f8e021c */
[----:B------:R-:W-:Y:S01]  /*2b20*/  FFMA R27, R78, R3, R27 ;  /* 0x000000034e1b7223 */ /* 0x000fe2000000001b */
[----:B------:R-:W-:-:S04]  /*2b30*/  IADD3 R16, P3, R16, UR10, RZ ;  /* 0x0000000a10107c10 */ /* 0x000fc8000ff7e0ff */
[----:B------:R-:W-:Y:S02]  /*2b40*/  F2FP.SATFINITE.E4M3.F32.PACK_AB_MERGE_C R29, RZ, R27, RZ ;  /* 0x0000001bff1d723e */ /* 0x000fe400048070ff */
[----:B------:R-:W-:Y:S02]  /*2b50*/  IADD3.X R17, R17, UR11, R31, P3, !PT ;  /* 0x0000000b11117c10 */ /* 0x000fe40009ffe41f */
[----:B------:R-:W-:Y:S01]  /*2b60*/  PRMT R27, RZ, 0x7610, R27 ;  /* 0x00007610ff1b7816 */ /* 0x000fe2000000001b */
[----:B------:R1:W-:Y:S01]  /*2b70*/  @!P2 STG.E.U8 desc[UR16][R8.64+0x1], R29 ;  /* 0x0000011d0800a986 */ /* 0x0003e2000c101110 */
[----:B------:R-:W-:Y:S05]  /*2b80*/  @P0 BRA `(.L_x_39) ;  /* 0x0000000000040947 */ /* 0x000fea0003800000 */
[----:B------:R3:W5:Y:S02]  /*2b90*/  LDG.E.U8 R27, desc[UR16][R16.64] ;  /* 0x00000010101b7981 */ /* 0x000764000c1e1100 */
.L_x_39:
[----:B------:R-:W-:Y:S05]  /*2ba0*/  BSYNC B1 ;  /* 0x0000000000017941 */ /* 0x000fea0003800000 */
.L_x_38:
[----:B-----5:R-:W-:Y:S01]  /*2bb0*/  LOP3.LUT R27, R27, 0xff, RZ, 0xc0, !PT ;  /* 0x000000ff1b1b7812 */ /* 0x020fe200078ec0ff */
[----:B------:R-:W-:Y:S01]  /*2bc0*/  BSSY B1, `(.L_x_40) ;  /* 0x000000b000017945 */ /* 0x000fe20003800000 */
[----:B------:R-:W-:Y:S02]  /*2bd0*/  ISETP.LT.OR P1, PT, R25, 0x9, !P1 ;  /* 0x000000091900780c */ /* 0x000fe40004f21670 */
[----:B------:R-:W-:-:S05]  /*2be0*/  F2FP.F16.E4M3.UNPACK_B R27, R27 ;  /* 0x0000001bff1b723e */ /* 0x000fca00020006ff */
[----:B------:R-:W-:-:S05]  /*2bf0*/  HADD2.F32 R27, -RZ, R27.H0_H0 ;  /* 0x2000001bff1b7230 */ /* 0x000fca0000004100 */
[----:B------:R-:W-:Y:S01]  /*2c00*/  FMUL R28, R27, R10 ;  /* 0x0000000a1b1c7220 */ /* 0x000fe20000400000 */
[----:B------:R-:W-:-:S03]  /*2c10*/  PRMT R27, RZ, 0x7610, R27 ;  /* 0x00007610ff1b7816 */ /* 0x000fc6000000001b */
[----:B------:R-:W-:-:S05]  /*2c20*/  FFMA R28, R77, R3, R28 ;  /* 0x000000034d1c7223 */ /* 0x000fca000000001c */
[----:B-1----:R-:W-:-:S05]  /*2c30*/  F2FP.SATFINITE.E4M3.F32.PACK_AB_MERGE_C R29, RZ, R28, RZ ;  /* 0x0000001cff1d723e */ /* 0x002fca00048070ff */
[----:B------:R1:W-:Y:S01]  /*2c40*/  @!P0 STG.E.U8 desc[UR16][R6.64], R29 ;  /* 0x0000001d06008986 */ /* 0x0003e2000c101110 */
[----:B------:R-:W-:Y:S05]  /*2c50*/  @P1 BRA `(.L_x_41) ;  /* 0x0000000000041947 */ /* 0x000fea0003800000 */
[----:B------:R4:W5:Y:S02]  /*2c60*/  LDG.E.U8 R27, desc[UR16][R16.64+0x1] ;  /* 0x00000110101b7981 */ /* 0x000964000c1e1100 */
.L_x_41:
[----:B------:R-:W-:Y:S05]  /*2c70*/  BSYNC B1 ;  /* 0x0000000000017941 */ /* 0x000fea0003800000 */
.L_x_40:
[----:B-----5:R-:W-:Y:S01]  /*2c80*/  LOP3.LUT R27, R27, 0xff, RZ, 0xc0, !PT ;  /* 0x000000ff1b1b7812 */ /* 0x020fe200078ec0ff */
[----:B------:R-:W-:Y:S01]  /*2c90*/  BSSY B1, `(.L_x_42) ;  /* 0x000000c000017945 */ /* 0x000fe20003800000 */
[----:B------:R-:W-:Y:S02]  /*2ca0*/  ISETP.GE.AND P0, PT, R26, 0x9, PT ;  /* 0x000000091a00780c */ /* 0x000fe40003f06270 */
[----:B------:R-:W-:Y:S02]  /*2cb0*/  F2FP.F16.E4M3.UNPACK_B R27, R27 ;  /* 0x0000001bff1b723e */ /* 0x000fe400020006ff */
[----:B------:R-:W-:-:S03]  /*2cc0*/  ISETP.LT.OR P2, PT, R25, 0x1, !P0 ;  /* 0x000000011900780c */ /* 0x000fc60004741670 */
[----:B------:R-:W-:-:S05]  /*2cd0*/  HADD2.F32 R27, -RZ, R27.H0_H0 ;  /* 0x2000001bff1b7230 */ /* 0x000fca0000004100 */
[----:B------:R-:W-:-:S04]  /*2ce0*/  FMUL R27, R27, R10 ;  /* 0x0000000a1b1b7220 */ /* 0x000fc80000400000 */
[----:B------:R-:W-:-:S05]  /*2cf0*/  FFMA R27, R76, R3, R27 ;  /* 0x000000034c1b7223 */ /* 0x000fca000000001b */
[----:B-1----:R-:W-:Y:S02]  /*2d00*/  F2FP.SATFINITE.E4M3.F32.PACK_AB_MERGE_C R29, RZ, R27, RZ ;  /* 0x0000001bff1d723e */ /* 0x002fe400048070ff */
[----:B------:R-:W-:-:S03]  /*2d10*/  PRMT R27, RZ, 0x7610, R27 ;  /* 0x00007610ff1b7816 */ /* 0x000fc6000000001b */
[----:B------:R1:W-:Y:S01]  /*2d20*/  @!P1 STG.E.U8 desc[UR16][R6.64+0x1], R29 ;  /* 0x0000011d06009986 */ /* 0x0003e2000c101110 */
[----:B------:R-:W-:Y:S05]  /*2d30*/  @P2 BRA `(.L_x_43) ;  /* 0x0000000000042947 */ /* 0x000fea0003800000 */
[----:B------:R0:W5:Y:S02]  /*2d40*/  LDG.E.U8 R27, desc[UR16][R12.64+0x8] ;  /* 0x000008100c1b7981 */ /* 0x000164000c1e1100 */
.L_x_43:
[----:B------:R-:W-:Y:S05]  /*2d50*/  BSYNC B1 ;  /* 0x0000000000017941 */ /* 0x000fea0003800000 */
.L_x_42:
        /* <DEDUP_REMOVED lines=13> */
.L_x_45:
[----:B------:R-:W-:Y:S05]  /*2e30*/  BSYNC B1 ;  /* 0x0000000000017941 */ /* 0x000fea0003800000 */
.L_x_44:
[----:B-----5:R-:W-:Y:S01]  /*2e40*/  LOP3.LUT R27, R27, 0xff, RZ, 0xc0, !PT ;  /* 0x000000ff1b1b7812 */ /* 0x020fe200078ec0ff */
[----:B------:R-:W-:Y:S01]  /*2e50*/  BSSY B1, `(.L_x_46) ;  /* 0x000000b000017945 */ /* 0x000fe20003800000 */
[----:B------:R-:W-:Y:S02]  /*2e60*/  ISETP.LT.OR P0, PT, R25, 0x9, !P0 ;  /* 0x000000091900780c */ /* 0x000fe40004701670 */
[----:B------:R-:W-:-:S05]  /*2e70*/  F2FP.F16.E4M3.UNPACK_B R27, R27 ;  /* 0x0000001bff1b723e */ /* 0x000fca00020006ff */
        /* <DEDUP_REMOVED lines=8> */
.L_x_47:
[----:B------:R-:W-:Y:S05]  /*2f00*/  BSYNC B1 ;  /* 0x0000000000017941 */ /* 0x000fea0003800000 */
.L_x_46:
        /* <DEDUP_REMOVED lines=12> */
.L_x_49:
[----:B------:R-:W-:Y:S05]  /*2fd0*/  BSYNC B1 ;  /* 0x0000000000017941 */ /* 0x000fea0003800000 */
.L_x_48:
        /* <DEDUP_REMOVED lines=13> */
.L_x_51:
[----:B------:R-:W-:Y:S05]  /*30b0*/  BSYNC B1 ;  /* 0x0000000000017941 */ /* 0x000fea0003800000 */
.L_x_50:
        /* <DEDUP_REMOVED lines=13> */
.L_x_53:
[----:B------:R-:W-:Y:S05]  /*3190*/  BSYNC B1 ;  /* 0x0000000000017941 */ /* 0x000fea0003800000 */
.L_x_52:
        /* <DEDUP_REMOVED lines=12> */
.L_x_55:
[----:B------:R-:W-:Y:S05]  /*3260*/  BSYNC B1 ;  /* 0x0000000000017941 */ /* 0x000fea0003800000 */
.L_x_54:
        /* <DEDUP_REMOVED lines=12> */
.L_x_57:
[----:B------:R-:W-:Y:S05]  /*3330*/  BSYNC B1 ;  /* 0x0000000000017941 */ /* 0x000fea0003800000 */
.L_x_56:
        /* <DEDUP_REMOVED lines=13> */
.L_x_59:
[----:B------:R-:W-:Y:S05]  /*3410*/  BSYNC B1 ;  /* 0x0000000000017941 */ /* 0x000fea0003800000 */
.L_x_58:
        /* <DEDUP_REMOVED lines=13> */
.L_x_61:
[----:B------:R-:W-:Y:S05]  /*34f0*/  BSYNC B1 ;  /* 0x0000000000017941 */ /* 0x000fea0003800000 */
.L_x_60:
        /* <DEDUP_REMOVED lines=12> */
.L_x_63:
[----:B------:R-:W-:Y:S05]  /*35c0*/  BSYNC B1 ;  /* 0x0000000000017941 */ /* 0x000fea0003800000 */
.L_x_62:
        /* <DEDUP_REMOVED lines=12> */
.L_x_65:
[----:B------:R-:W-:Y:S05]  /*3690*/  BSYNC B1 ;  /* 0x0000000000017941 */ /* 0x000fea0003800000 */
.L_x_64:
        /* <DEDUP_REMOVED lines=13> */
.L_x_67:
[----:B------:R-:W-:Y:S05]  /*3770*/  BSYNC B1 ;  /* 0x0000000000017941 */ /* 0x000fea0003800000 */
.L_x_66:
        /* <DEDUP_REMOVED lines=13> */
.L_x_69:
[----:B------:R-:W-:Y:S05]  /*3850*/  BSYNC B1 ;  /* 0x0000000000017941 */ /* 0x000fea0003800000 */
.L_x_68:
        /* <DEDUP_REMOVED lines=12> */
.L_x_71:
[----:B------:R-:W-:Y:S05]  /*3920*/  BSYNC B1 ;  /* 0x0000000000017941 */ /* 0x000fea0003800000 */
.L_x_70:
        /* <DEDUP_REMOVED lines=12> */
.L_x_73:
[----:B------:R-:W-:Y:S05]  /*39f0*/  BSYNC B1 ;  /* 0x0000000000017941 */ /* 0x000fea0003800000 */
.L_x_72:
        /* <DEDUP_REMOVED lines=13> */
.L_x_75:
[----:B------:R-:W-:Y:S05]  /*3ad0*/  BSYNC B1 ;  /* 0x0000000000017941 */ /* 0x000fea0003800000 */
.L_x_74:
        /* <DEDUP_REMOVED lines=13> */
.L_x_77:
[----:B------:R-:W-:Y:S05]  /*3bb0*/  BSYNC B1 ;  /* 0x0000000000017941 */ /* 0x000fea0003800000 */
.L_x_76:
        /* <DEDUP_REMOVED lines=12> */
.L_x_79:
[----:B------:R-:W-:Y:S05]  /*3c80*/  BSYNC B1 ;  /* 0x0000000000017941 */ /* 0x000fea0003800000 */
.L_x_78:
[----:B-----5:R-:W-:Y:S01]  /*3c90*/  LOP3.LUT R27, R27, 0xff, RZ, 0xc0, !PT ;  /* 0x000000ff1b1b7812 */ /* 0x020fe200078ec0ff */
[----:B------:R-:W-:Y:S01]  /*3ca0*/  BSSY B1, `(.L_x_80) ;  /* 0x000000b000017945 */ /* 0x000fe20003800000 */
[----:B------:R-:W-:Y:S02]  /*3cb0*/  ISETP.LT.OR P1, PT, R25, 0x9, !P1 ;  /* 0x000000091900780c */ /* 0x000fe40004f21670 */
[----:B------:R-:W-:-:S05]  /*3cc0*/  F2FP.F16.E4M3.UNPACK_B R27, R27 ;  /* 0x0000001bff1b723e */ /* 0x000fca00020006ff */
[----:B------:R-:W-:-:S05]  /*3cd0*/  HADD2.F32 R27, -RZ, R27.H0_H0 ;  /* 0x2000001bff1b7230 */ /* 0x000fca0000004100 */
[----:B------:R-:W-:-:S04]  /*3ce0*/  FMUL R28, R27, R10 ;  /* 0x0000000a1b1c7220 */ /* 0x000fc80000400000 */
[----:B------:R-:W-:Y:S01]  /*3cf0*/  FFMA R28, R23, R3, R28 ;  /* 0x00000003171c7223 */ /* 0x000fe2000000001c */
[----:B------:R-:W-:-:S04]  /*3d00*/  PRMT R23, RZ, 0x7610, R23 ;  /* 0x00007610ff177816 */ /* 0x000fc80000000017 */
[----:B------:R-:W-:-:S05]  /*3d10*/  F2FP.SATFINITE.E4M3.F32.PACK_AB_MERGE_C R27, RZ, R28, RZ ;  /* 0x0000001cff1b723e */ /* 0x000fca00048070ff */
[----:B------:R0:W-:Y:S01]  /*3d20*/  @!P0 STG.E.U8 desc[UR16][R6.64+0x28], R27 ;  /* 0x0000281b06008986 */ /* 0x0001e2000c101110 */
[----:B------:R-:W-:Y:S05]  /*3d30*/  @P1 BRA `(.L_x_81) ;  /* 0x0000000000041947 */ /* 0x000fea0003800000 */
[----:B------:R0:W5:Y:S02]  /*3d40*/  LDG.E.U8 R23, desc[UR16][R16.64+0x29] ;  /* 0x0000291010177981 */ /* 0x000164000c1e1100 */
.L_x_81:
[----:B------:R-:W-:Y:S05]  /*3d50*/  BSYNC B1 ;  /* 0x0000000000017941 */ /* 0x000fea0003800000 */
.L_x_80:
        /* <DEDUP_REMOVED lines=8> */
[----:B0-----:R-:W-:Y:S02]  /*3de0*/  F2FP.SATFINITE.E4M3.F32.PACK_AB_MERGE_C R27, RZ, R23, RZ ;  /* 0x00000017ff1b723e */ /* 0x001fe400048070ff */
[----:B------:R-:W-:-:S03]  /*3df0*/  PRMT R23, RZ, 0x7610, R23 ;  /* 0x00007610ff177816 */ /* 0x000fc60000000017 */
[----:B------:R0:W-:Y:S01]  /*3e00*/  @!P1 STG.E.U8 desc[UR16][R6.64+0x29], R27 ;  /* 0x0000291b06009986 */ /* 0x0001e2000c101110 */
[----:B------:R-:W-:Y:S05]  /*3e10*/  @P2 BRA `(.L_x_83) ;  /* 0x0000000000042947 */ /* 0x000fea0003800000 */
[----:B------:R0:W5:Y:S02]  /*3e20*/  LDG.E.U8 R23, desc[UR16][R12.64+0x30] ;  /* 0x000030100c177981 */ /* 0x000164000c1e1100 */
.L_x_83:
[----:B------:R-:W-:Y:S05]  /*3e30*/  BSYNC B1 ;  /* 0x0000000000017941 */ /* 0x000fea0003800000 */
.L_x_82:
[----:B-----5:R-:W-:Y:S01]  /*3e40*/  LOP3.LUT R23, R23, 0xff, RZ, 0xc0, !PT ;  /* 0x000000ff17177812 */ /* 0x020fe200078ec0ff */
[----:B------:R-:W-:Y:S01]  /*3e50*/  BSSY B1, `(.L_x_84) ;  /* 0x000000c000017945 */ /* 0x000fe20003800000 */
[----:B------:R-:W-:Y:S02]  /*3e60*/  ISETP.GE.AND P1, PT, R26, 0x32, PT ;  /* 0x000000321a00780c */ /* 0x000fe40003f26270 */
[----:B------:R-:W-:Y:S02]  /*3e70*/  F2FP.F16.E4M3.UNPACK_B R23, R23 ;  /* 0x00000017ff17723e */ /* 0x000fe400020006ff */
[----:B------:R-:W-:-:S03]  /*3e80*/  ISETP.LT.OR P3, PT, R25, 0x1, !P1 ;  /* 0x000000011900780c */ /* 0x000fc60004f61670 */
        /* <DEDUP_REMOVED lines=8> */
.L_x_85:
[----:B------:R-:W-:Y:S05]  /*3f10*/  BSYNC B1 ;  /* 0x0000000000017941 */ /* 0x000fea0003800000 */
.L_x_84:
[----:B-----5:R-:W-:Y:S01]  /*3f20*/  LOP3.LUT R21, R21, 0xff, RZ, 0xc0, !PT ;  /* 0x000000ff15157812 */ /* 0x020fe200078ec0ff */
[----:B------:R-:W-:Y:S01]  /*3f30*/  BSSY B1, `(.L_x_86) ;  /* 0x000000b000017945 */ /* 0x000fe20003800000 */
[----:B------:R-:W-:Y:S02]  /*3f40*/  ISETP.LT.OR P0, PT, R25, 0x9, !P0 ;  /* 0x000000091900780c */ /* 0x000fe40004701670 */
[----:B------:R-:W-:-:S05]  /*3f50*/  F2FP.F16.E4M3.UNPACK_B R21, R21 ;  /* 0x00000015ff15723e */ /* 0x000fca00020006ff */
        /* <DEDUP_REMOVED lines=8> */
.L_x_87:
[----:B------:R-:W-:Y:S05]  /*3fe0*/  BSYNC B1 ;  /* 0x0000000000017941 */ /* 0x000fea0003800000 */
.L_x_86:
        /* <DEDUP_REMOVED lines=12> */
.L_x_89:
[----:B------:R-:W-:Y:S05]  /*40b0*/  BSYNC B1 ;  /* 0x0000000000017941 */ /* 0x000fea0003800000 */
.L_x_88:
        /* <DEDUP_REMOVED lines=13> */
.L_x_91:
[----:B------:R-:W-:Y:S05]  /*4190*/  BSYNC B1 ;  /* 0x0000000000017941 */ /* 0x000fea0003800000 */
.L_x_90:
        /* <DEDUP_REMOVED lines=13> */
.L_x_93:
[----:B------:R-:W-:Y:S05]  /*4270*/  BSYNC B1 ;  /* 0x0000000000017941 */ /* 0x000fea0003800000 */
.L_x_92:
[----:B-----5:R-:W-:Y:S01]  /*4280*/  LOP3.LUT R15, R15, 0xff, RZ, 0xc0, !PT ;  /* 0x000000ff0f0f7812 */ /* 0x020fe200078ec0ff */
[----:B------:R-:W-:Y:S01]  /*4290*/  BSSY B1, `(.L_x_94) ;  /* 0x000000b000017945 */ /* 0x000fe20003800000 */
[----:B------:R-:W-:Y:S02]  /*42a0*/  ISETP.LT.OR P0, PT, R25, 0x9, !P0 ;  /* 0x000000091900780c */ /* 0x000fe40004701670 */
[----:B------:R-:W-:Y:S02]  /*42b0*/  F2FP.F16.E4M3.UNPACK_B R15, R15 ;  /* 0x0000000fff0f723e */ /* 0x000fe400020006ff */
[----:B0-2---:R-:W-:-:S03]  /*42c0*/  PRMT R12, RZ, 0x7610, R12 ;  /* 0x00007610ff0c7816 */ /* 0x005fc6000000000c */
[----:B------:R-:W-:-:S05]  /*42d0*/  HADD2.F32 R15, -RZ, R15.H0_H0 ;  /* 0x2000000fff0f7230 */ /* 0x000fca0000004100 */
[----:B------:R-:W-:-:S04]  /*42e0*/  FMUL R15, R15, R10 ;  /* 0x0000000a0f0f7220 */ /* 0x000fc80000400000 */
[----:B------:R-:W-:-:S05]  /*42f0*/  FFMA R15, R18, R3, R15 ;  /* 0x00000003120f7223 */ /* 0x000fca000000000f */
[----:B------:R-:W-:-:S05]  /*4300*/  F2FP.SATFINITE.E4M3.F32.PACK_AB_MERGE_C R15, RZ, R15, RZ ;  /* 0x0000000fff0f723e */ /* 0x000fca00048070ff */
[----:B------:R0:W-:Y:S01]  /*4310*/  @!P3 STG.E.U8 desc[UR16][R8.64+0x39], R15 ;  /* 0x0000390f0800b986 */ /* 0x0001e2000c101110 */
[----:B------:R-:W-:Y:S05]  /*4320*/  @P0 BRA `(.L_x_95) ;  /* 0x0000000000040947 */ /* 0x000fea0003800000 */
[----:B------:R2:W5:Y:S02]  /*4330*/  LDG.E.U8 R12, desc[UR16][R16.64+0x38] ;  /* 0x00003810100c7981 */ /* 0x000564000c1e1100 */
.L_x_95:
[----:B------:R-:W-:Y:S05]  /*4340*/  BSYNC B1 ;  /* 0x0000000000017941 */ /* 0x000fea0003800000 */
.L_x_94:
[----:B-----5:R-:W-:Y:S01]  /*4350*/  LOP3.LUT R12, R12, 0xff, RZ, 0xc0, !PT ;  /* 0x000000ff0c0c7812 */ /* 0x020fe200078ec0ff */
[----:B------:R-:W-:Y:S01]  /*4360*/  BSSY B1, `(.L_x_96) ;  /* 0x000000b000017945 */ /* 0x000fe20003800000 */
[----:B------:R-:W-:Y:S02]  /*4370*/  ISETP.LT.OR P1, PT, R25, 0x9, !P1 ;  /* 0x000000091900780c */ /* 0x000fe40004f21670 */
[----:B------:R-:W-:-:S05]  /*4380*/  F2FP.F16.E4M3.UNPACK_B R12, R12 ;  /* 0x0000000cff0c723e */ /* 0x000fca00020006ff */
[----:B01----:R-:W-:-:S05]  /*4390*/  HADD2.F32 R9, -RZ, R12.H0_H0 ;  /* 0x2000000cff097230 */ /* 0x003fca0000004100 */
[----:B------:R-:W-:-:S04]  /*43a0*/  FMUL R8, R9, R10 ;  /* 0x0000000a09087220 */ /* 0x000fc80000400000 */
[----:B------:R-:W-:-:S05]  /*43b0*/  FFMA R8, R11, R3, R8 ;  /* 0x000000030b087223 */ /* 0x000fca0000000008 */
[----:B------:R-:W-:Y:S02]  /*43c0*/  F2FP.SATFINITE.E4M3.F32.PACK_AB_MERGE_C R9, RZ, R8, RZ ;  /* 0x00000008ff09723e */ /* 0x000fe400048070ff */
[----:B------:R-:W-:-:S03]  /*43d0*/  PRMT R8, RZ, 0x7610, R8 ;  /* 0x00007610ff087816 */ /* 0x000fc60000000008 */
[----:B------:R0:W-:Y:S01]  /*43e0*/  @!P0 STG.E.U8 desc[UR16][R6.64+0x38], R9 ;  /* 0x0000380906008986 */ /* 0x0001e2000c101110 */
[----:B------:R-:W-:Y:S05]  /*43f0*/  @P1 BRA `(.L_x_97) ;  /* 0x0000000000041947 */ /* 0x000fea0003800000 */
[----:B------:R1:W5:Y:S02]  /*4400*/  LDG.E.U8 R8, desc[UR16][R16.64+0x39] ;  /* 0x0000391010087981 */ /* 0x000364000c1e1100 */
.L_x_97:
[----:B------:R-:W-:Y:S05]  /*4410*/  BSYNC B1 ;  /* 0x0000000000017941 */ /* 0x000fea0003800000 */
.L_x_96:
[----:B------:R-:W-:Y:S05]  /*4420*/  @P1 BRA `(.L_x_98) ;  /* 0x0000000800601947 */ /* 0x000fea0003800000 */
[----:B-----5:R-:W-:-:S04]  /*4430*/  LOP3.LUT R8, R8, 0xff, RZ, 0xc0, !PT ;  /* 0x000000ff08087812 */ /* 0x020fc800078ec0ff */
[----:B------:R-:W-:-:S05]  /*4440*/  F2FP.F16.E4M3.UNPACK_B R8, R8 ;  /* 0x00000008ff08723e */ /* 0x000fca00020006ff */
[----:B0-----:R-:W-:-:S05]  /*4450*/  HADD2.F32 R9, -RZ, R8.H0_H0 ;  /* 0x20000008ff097230 */ /* 0x001fca0000004100 */
[----:B------:R-:W-:-:S04]  /*4460*/  FMUL R9, R9, R10 ;  /* 0x0000000a09097220 */ /* 0x000fc80000400000 */
[----:B------:R-:W-:-:S05]  /*4470*/  FFMA R9, R14, R3, R9 ;  /* 0x000000030e097223 */ /* 0x000fca0000000009 */
[----:B------:R-:W-:-:S05]  /*4480*/  F2FP.SATFINITE.E4M3.F32.PACK_AB_MERGE_C R9, RZ, R9, RZ ;  /* 0x00000009ff09723e */ /* 0x000fca00048070ff */
[----:B------:R0:W-:Y:S01]  /*4490*/  STG.E.U8 desc[UR16][R6.64+0x39], R9 ;  /* 0x0000390906007986 */ /* 0x0001e2000c101110 */
[----:B------:R-:W-:Y:S05]  /*44a0*/  BRA `(.L_x_98) ;  /* 0x0000000800407947 */ /* 0x000fea0003800000 */
.L_x_33:
[C---:B------:R-:W-:Y:S01]  /*44b0*/  ISETP.GE.AND P3, PT, R26.reuse, 0x1, PT ;  /* 0x000000011a00780c */ /* 0x040fe20003f66270 */
[-C--:B--2---:R-:W-:Y:S01]  /*44c0*/  FMUL R79, R79, R3.reuse ;  /* 0x000000034f4f7220 */ /* 0x084fe20000400000 */
[----:B------:R-:W-:Y:S01]  /*44d0*/  ISETP.GE.AND P0, PT, R26, 0x2, PT ;  /* 0x000000021a00780c */ /* 0x000fe20003f06270 */
[-C--:B------:R-:W-:Y:S01]  /*44e0*/  FMUL R78, R78, R3.reuse ;  /* 0x000000034e4e7220 */ /* 0x080fe20000400000 */
[----:B------:R-:W-:Y:S01]  /*44f0*/  ISETP.LT.OR P1, PT, R25, 0x1, !P3 ;  /* 0x000000011900780c */ /* 0x000fe20005f21670 */
[-C--:B------:R-:W-:Y:S01]  /*4500*/  FMUL R77, R77, R3.reuse ;  /* 0x000000034d4d7220 */ /* 0x080fe20000400000 */
[C---:B------:R-:W-:Y:S01]  /*4510*/  ISETP.LT.OR P2, PT, R25.reuse, 0x1, !P0 ;  /* 0x000000011900780c */ /* 0x040fe20004741670 */
[-C--:B------:R-:W-:Y:S01]  /*4520*/  FMUL R76, R76, R3.reuse ;  /* 0x000000034c4c7220 */ /* 0x080fe20000400000 */
[----:B------:R-:W-:Y:S01]  /*4530*/  ISETP.LT.OR P3, PT, R25, 0x9, !P3 ;  /* 0x000000091900780c */ /* 0x000fe20005f61670 */
[----:B------:R-:W-:Y:S01]  /*4540*/  FMUL R75, R75, R3 ;  /* 0x000000034b4b7220 */ /* 0x000fe20000400000 */
[----:B------:R-:W-:Y:S01]  /*4550*/  F2FP.SATFINITE.E4M3.F32.PACK_AB_MERGE_C R79, RZ, R79, RZ ;  /* 0x0000004fff4f723e */ /* 0x000fe200048070ff */
[-C--:B------:R-:W-:Y:S01]  /*4560*/  FMUL R74, R74, R3.reuse ;  /* 0x000000034a4a7220 */ /* 0x080fe20000400000 */
[----:B------:R-:W-:Y:S01]  /*4570*/  F2FP.SATFINITE.E4M3.F32.PACK_AB_MERGE_C R13, RZ, R78, RZ ;  /* 0x0000004eff0d723e */ /* 0x000fe200048070ff */
[----:B------:R-:W-:Y:S01]  /*4580*/  FMUL R73, R73, R3 ;  /* 0x0000000349497220 */ /* 0x000fe20000400000 */
[----:B------:R-:W-:Y:S01]  /*4590*/  F2FP.SATFINITE.E4M3.F32.PACK_AB_MERGE_C R77, RZ, R77, RZ ;  /* 0x0000004dff4d723e */ /* 0x000fe200048070ff */
[-C--:B------:R-:W-:Y:S01]  /*45a0*/  FMUL R72, R72, R3.reuse ;  /* 0x0000000348487220 */ /* 0x080fe20000400000 */
[----:B------:R-:W-:Y:S01]  /*45b0*/  ISETP.LT.OR P0, PT, R25, 0x9, !P0 ;  /* 0x000000091900780c */ /* 0x000fe20004701670 */
[----:B------:R-:W-:Y:S01]  /*45c0*/  @!P1 STG.E.U8 desc[UR16][R8.64], R79 ;  /* 0x0000004f08009986 */ /* 0x000fe2000c101110 */
[C---:B------:R-:W-:Y:S01]  /*45d0*/  ISETP.GE.AND P1, PT, R26.reuse, 0x9, PT ;  /* 0x000000091a00780c */ /* 0x040fe20003f26270 */
[----:B------:R-:W-:Y:S01]  /*45e0*/  FMUL R71, R71, R3 ;  /* 0x0000000347477220 */ /* 0x000fe20000400000 */
[----:B------:R-:W-:Y:S01]  /*45f0*/  F2FP.SATFINITE.E4M3.F32.PACK_AB_MERGE_C R75, RZ, R75, RZ ;  /* 0x0000004bff4b723e */ /* 0x000fe200048070ff */
[----:B------:R0:W-:Y:S01]  /*4600*/  @!P2 STG.E.U8 desc[UR16][R8.64+0x1], R13 ;  /* 0x0000010d0800a986 */ /* 0x0001e2000c101110 */
[----:B------:R-:W-:Y:S01]  /*4610*/  ISETP.GE.AND P2, PT, R26, 0xa, PT ;  /* 0x0000000a1a00780c */ /* 0x000fe20003f46270 */
[-C--:B------:R-:W-:Y:S01]  /*4620*/  FMUL R70, R70, R3.reuse ;  /* 0x0000000346467220 */ /* 0x080fe20000400000 */
[----:B------:R-:W-:Y:S01]  /*4630*/  F2FP.SATFINITE.E4M3.F32.PACK_AB_MERGE_C R17, RZ, R74, RZ ;  /* 0x0000004aff11723e */ /* 0x000fe200048070ff */
[----:B------:R-:W-:Y:S01]  /*4640*/  @!P3 STG.E.U8 desc[UR16][R6.64], R77 ;  /* 0x0000004d0600b986 */ /* 0x000fe2000c101110 */
[C---:B------:R-:W-:Y:S01]  /*4650*/  ISETP.LT.OR P3, PT, R25.reuse, 0x1, !P1 ;  /* 0x000000011900780c */ /* 0x040fe20004f61670 */
[-C--:B------:R-:W-:Y:S01]  /*4660*/  FMUL R68, R68, R3.reuse ;  /* 0x0000000344447220 */ /* 0x080fe20000400000 */
[----:B------:R-:W-:Y:S01]  /*4670*/  ISETP.LT.OR P5, PT, R25, 0x1, !P2 ;  /* 0x000000011900780c */ /* 0x000fe200057a1670 */
[-C--:B------:R-:W-:Y:S01]  /*4680*/  FMUL R67, R67, R3.reuse ;  /* 0x0000000343437220 */ /* 0x080fe20000400000 */
[----:B------:R-:W-:Y:S01]  /*4690*/  ISETP.LT.OR P1, PT, R25, 0x9, !P1 ;  /* 0x000000091900780c */ /* 0x000fe20004f21670 */
[----:B------:R-:W-:Y:S01]  /*46a0*/  FMUL R65, R65, R3 ;  /* 0x0000000341417220 */ /* 0x000fe20000400000 */
[----:B------:R-:W-:Y:S01]  /*46b0*/  F2FP.SATFINITE.E4M3.F32.PACK_AB_MERGE_C R73, RZ, R73, RZ ;  /* 0x00000049ff49723e */ /* 0x000fe200048070ff */
[-C--:B------:R-:W-:Y:S01]  /*46c0*/  FMUL R66, R66, R3.reuse ;  /* 0x0000000342427220 */ /* 0x080fe20000400000 */
[----:B0-----:R-:W-:Y:S01]  /*46d0*/  F2FP.SATFINITE.E4M3.F32.PACK_AB_MERGE_C R13, RZ, R76, RZ ;  /* 0x0000004cff0d723e */ /* 0x001fe200048070ff */
[-C--:B------:R-:W-:Y:S01]  /*46e0*/  FMUL R64, R64, R3.reuse ;  /* 0x0000000340407220 */ /* 0x080fe20000400000 */
[----:B------:R-:W-:Y:S01]  /*46f0*/  ISETP.LT.OR P2, PT, R25, 0x9, !P2 ;  /* 0x000000091900780c */ /* 0x000fe20005741670 */
[-C--:B------:R-:W-:Y:S01]  /*4700*/  FMUL R63, R63, R3.reuse ;  /* 0x000000033f3f7220 */ /* 0x080fe20000400000 */
[----:B------:R-:W-:Y:S01]  /*4710*/  F2FP.SATFINITE.E4M3.F32.PACK_AB_MERGE_C R27, RZ, R72, RZ ;  /* 0x00000048ff1b723e */ /* 0x000fe200048070ff */
[----:B------:R0:W-:Y:S01]  /*4720*/  @!P0 STG.E.U8 desc[UR16][R6.64+0x1], R13 ;  /* 0x0000010d06008986 */ /* 0x0001e2000c101110 */
[C---:B------:R-:W-:Y:S01]  /*4730*/  ISETP.GE.AND P0, PT, R26.reuse, 0x11, PT ;  /* 0x000000111a00780c */ /* 0x040fe20003f06270 */
[----:B------:R-:W-:Y:S01]  /*4740*/  FMUL R61, R61, R3 ;  /* 0x000000033d3d7220 */ /* 0x000fe20000400000 */
[----:B------:R-:W-:Y:S01]  /*4750*/  F2FP.SATFINITE.E4M3.F32.PACK_AB_MERGE_C R71, RZ, R71, RZ ;  /* 0x00000047ff47723e */ /* 0x000fe200048070ff */
[----:B------:R-:W-:Y:S01]  /*4760*/  @!P3 STG.E.U8 desc[UR16][R8.64+0x8], R75 ;  /* 0x0000084b0800b986 */ /* 0x000fe2000c101110 */
[----:B------:R-:W-:Y:S01]  /*4770*/  ISETP.GE.AND P3, PT, R26, 0x12, PT ;  /* 0x000000121a00780c */ /* 0x000fe20003f66270 */
[----:B------:R-:W-:Y:S01]  /*4780*/  FMUL R62, R62, R3 ;  /* 0x000000033e3e7220 */ /* 0x000fe20000400000 */
[----:B------:R-:W-:Y:S01]  /*4790*/  F2FP.SATFINITE.E4M3.F32.PACK_AB_MERGE_C R67, RZ, R67, RZ ;  /* 0x00000043ff43723e */ /* 0x000fe200048070ff */
[----:B------:R1:W-:Y:S01]  /*47a0*/  @!P5 STG.E.U8 desc[UR16][R8.64+0x9], R17 ;  /* 0x000009110800d986 */ /* 0x0003e2000c101110 */
[----:B------:R-:W-:Y:S01]  /*47b0*/  ISETP.LT.OR P5, PT, R25, 0x1, !P3 ;  /* 0x000000011900780c */ /* 0x000fe20005fa1670 */
[-C--:B------:R-:W-:Y:S01]  /*47c0*/  FMUL R59, R59, R3.reuse ;  /* 0x000000033b3b7220 */ /* 0x080fe20000400000 */
[C---:B------:R-:W-:Y:S01]  /*47d0*/  ISETP.LT.OR P3, PT, R25.reuse, 0x9, !P3 ;  /* 0x000000091900780c */ /* 0x040fe20005f61670 */
[----:B------:R-:W-:Y:S01]  /*47e0*/  @!P1 STG.E.U8 desc[UR16][R6.64+0x8], R73 ;  /* 0x0000084906009986 */ /* 0x000fe2000c101110 */
[----:B------:R-:W-:Y:S01]  /*47f0*/  ISETP.LT.OR P1, PT, R25, 0x1, !P0 ;  /* 0x000000011900780c */ /* 0x000fe20004721670 */
[-C--:B------:R-:W-:Y:S01]  /*4800*/  FMUL R60, R60, R3.reuse ;  /* 0x000000033c3c7220 */ /* 0x080fe20000400000 */
[----:B0-----:R-:W-:Y:S01]  /*4810*/  F2FP.SATFINITE.E4M3.F32.PACK_AB_MERGE_C R13, RZ, R70, RZ ;  /* 0x00000046ff0d723e */ /* 0x001fe200048070ff */
[----:B------:R-:W-:Y:S01]  /*4820*/  @!P2 STG.E.U8 desc[UR16][R6.64+0x9], R27 ;  /* 0x0000091b0600a986 */ /* 0x000fe2000c101110 */
[----:B------:R-:W-:Y:S01]  /*4830*/  ISETP.GE.AND P2, PT, R26, 0x19, PT ;  /* 0x000000191a00780c */ /* 0x000fe20003f46270 */
[-C--:B------:R-:W-:Y:S01]  /*4840*/  FMUL R57, R57, R3.reuse ;  /* 0x0000000339397220 */ /* 0x080fe20000400000 */
[C---:B------:R-:W-:Y:S01]  /*4850*/  ISETP.LT.OR P0, PT, R25.reuse, 0x9, !P0 ;  /* 0x000000091900780c */ /* 0x040fe20004701670 */
[-C--:B------:R-:W-:Y:S01]  /*4860*/  FMUL R58, R58, R3.reuse ;  /* 0x000000033a3a7220 */ /* 0x080fe20000400000 */
[----:B------:R-:W-:Y:S01]  /*4870*/  ISETP.LT.OR P6, PT, R25, 0x1, !P2 ;  /* 0x000000011900780c */ /* 0x000fe200057c1670 */
[----:B------:R0:W-:Y:S01]  /*4880*/  @!P5 STG.E.U8 desc[UR16][R8.64+0x11], R13 ;  /* 0x0000110d0800d986 */ /* 0x0001e2000c101110 */
[----:B-1----:R-:W-:Y:S01]  /*4890*/  F2FP.SATFINITE.E4M3.F32.PACK_AB_MERGE_C R17, RZ, R68, RZ ;  /* 0x00000044ff11723e */ /* 0x002fe200048070ff */
[----:B------:R-:W-:Y:S01]  /*48a0*/  FMUL R56, R56, R3 ;  /* 0x0000000338387220 */ /* 0x000fe20000400000 */
[----:B------:R-:W-:Y:S01]  /*48b0*/  F2FP.SATFINITE.E4M3.F32.PACK_AB_MERGE_C R65, RZ, R65, RZ ;  /* 0x00000041ff41723e */ /* 0x000fe200048070ff */
[----:B------:R-:W-:Y:S01]  /*48c0*/  @!P1 STG.E.U8 desc[UR16][R8.64+0x10], R71 ;  /* 0x0000104708009986 */ /* 0x000fe2000c101110 */
[----:B------:R-:W-:Y:S01]  /*48d0*/  ISETP.GE.AND P1, PT, R26, 0x1a, PT ;  /* 0x0000001a1a00780c */ /* 0x000fe20003f26270 */
[-C--:B------:R-:W-:Y:S01]  /*48e0*/  FMUL R23, R23, R3.reuse ;  /* 0x0000000317177220 */ /* 0x080fe20000400000 */
[C---:B------:R-:W-:Y:S01]  /*48f0*/  ISETP.LT.OR P2, PT, R25.reuse, 0x9, !P2 ;  /* 0x000000091900780c */ /* 0x040fe20005741670 */
[----:B------:R1:W-:Y:S01]  /*4900*/  @!P3 STG.E.U8 desc[UR16][R6.64+0x11], R17 ;  /* 0x000011110600b986 */ /* 0x0003e2000c101110 */
[----:B------:R-:W-:Y:S01]  /*4910*/  ISETP.LT.OR P5, PT, R25, 0x1, !P1 ;  /* 0x000000011900780c */ /* 0x000fe20004fa1670 */
[-C--:B------:R-:W-:Y:S01]  /*4920*/  FMUL R21, R21, R3.reuse ;  /* 0x0000000315157220 */ /* 0x080fe20000400000 */
[----:B------:R-:W-:Y:S01]  /*4930*/  ISETP.LT.OR P3, PT, R25, 0x9, !P1 ;  /* 0x000000091900780c */ /* 0x000fe20004f61670 */
[----:B------:R-:W-:Y:S01]  /*4940*/  @!P0 STG.E.U8 desc[UR16][R6.64+0x10], R67 ;  /* 0x0000104306008986 */ /* 0x000fe2000c101110 */
[----:B0-----:R-:W-:Y:S01]  /*4950*/  F2FP.SATFINITE.E4M3.F32.PACK_AB_MERGE_C R13, RZ, R66, RZ ;  /* 0x00000042ff0d723e */ /* 0x001fe200048070ff */
[-C--:B------:R-:W-:Y:S01]  /*4960*/  FMUL R22, R22, R3.reuse ;  /* 0x0000000316167220 */ /* 0x080fe20000400000 */
[C---:B------:R-:W-:Y:S01]  /*4970*/  ISETP.GE.AND P0, PT, R26.reuse, 0x21, PT ;  /* 0x000000211a00780c */ /* 0x040fe20003f06270 */
[----:B------:R-:W-:Y:S01]  /*4980*/  @!P6 STG.E.U8 desc[UR16][R8.64+0x18], R65 ;  /* 0x000018410800e986 */ /* 0x000fe2000c101110 */
[----:B------:R-:W-:Y:S01]  /*4990*/  ISETP.GE.AND P1, PT, R26, 0x22, PT ;  /* 0x000000221a00780c */ /* 0x000fe20003f26270 */
[-C--:B------:R-:W-:Y:S01]  /*49a0*/  FMUL R19, R19, R3.reuse ;  /* 0x0000000313137220 */ /* 0x080fe20000400000 */
[C---:B------:R-:W-:Y:S01]  /*49b0*/  ISETP.LT.OR P6, PT, R25.reuse, 0x1, !P0 ;  /* 0x000000011900780c */ /* 0x040fe200047c1670 */
[-C--:B------:R-:W-:Y:S01]  /*49c0*/  FMUL R20, R20, R3.reuse ;  /* 0x0000000314147220 */ /* 0x080fe20000400000 */
[----:B-1----:R-:W-:Y:S01]  /*49d0*/  F2FP.SATFINITE.E4M3.F32.PACK_AB_MERGE_C R17, RZ, R64, RZ ;  /* 0x00000040ff11723e */ /* 0x002fe200048070ff */
[----:B------:R0:W-:Y:S01]  /*49e0*/  @!P5 STG.E.U8 desc[UR16][R8.64+0x19], R13 ;  /* 0x0000190d0800d986 */ /* 0x0001e2000c101110 */
[----:B------:R-:W-:Y:S01]  /*49f0*/  ISETP.LT.OR P5, PT, R25, 0x1, !P1 ;  /* 0x000000011900780c */ /* 0x000fe20004fa1670 */
[----:B------:R-:W-:Y:S01]  /*4a00*/  FMUL R15, R15, R3 ;  /* 0x000000030f0f7220 */ /* 0x000fe20000400000 */
[----:B------:R-:W-:Y:S01]  /*4a10*/  F2FP.SATFINITE.E4M3.F32.PACK_AB_MERGE_C R63, RZ, R63, RZ ;  /* 0x0000003fff3f723e */ /* 0x000fe200048070ff */
[----:B------:R1:W-:Y:S01]  /*4a20*/  @!P3 STG.E.U8 desc[UR16][R6.64+0x19], R17 ;  /* 0x000019110600b986 */ /* 0x0003e2000c101110 */
[----:B------:R-:W-:Y:S01]  /*4a30*/  F2FP.SATFINITE.E4M3.F32.PACK_AB_MERGE_C R61, RZ, R61, RZ ;  /* 0x0000003dff3d723e */ /* 0x000fe200048070ff */
[-C--:B------:R-:W-:Y:S01]  /*4a40*/  FMUL R18, R18, R3.reuse ;  /* 0x0000000312127220 */ /* 0x080fe20000400000 */
[----:B------:R-:W-:Y:S01]  /*4a50*/  F2FP.SATFINITE.E4M3.F32.PACK_AB_MERGE_C R27, RZ, R62, RZ ;  /* 0x0000003eff1b723e */ /* 0x000fe200048070ff */
[----:B------:R-:W-:Y:S01]  /*4a60*/  @!P2 STG.E.U8 desc[UR16][R6.64+0x18], R63 ;  /* 0x0000183f0600a986 */ /* 0x000fe2000c101110 */
[----:B------:R-:W-:Y:S01]  /*4a70*/  ISETP.LT.OR P3, PT, R25, 0x9, !P1 ;  /* 0x000000091900780c */ /* 0x000fe20004f61670 */
[-C--:B------:R-:W-:Y:S01]  /*4a80*/  FMUL R11, R11, R3.reuse ;  /* 0x000000030b0b7220 */ /* 0x080fe20000400000 */
[----:B------:R-:W-:Y:S01]  /*4a90*/  ISETP.GE.AND P2, PT, R26, 0x29, PT ;  /* 0x000000291a00780c */ /* 0x000fe20003f46270 */
[----:B------:R-:W-:Y:S01]  /*4aa0*/  @!P6 STG.E.U8 desc[UR16][R8.64+0x20], R61 ;  /* 0x0000203d0800e986 */ /* 0x000fe2000c101110 */
[C---:B------:R-:W-:Y:S01]  /*4ab0*/  ISETP.LT.OR P0, PT, R25.reuse, 0x9, !P0 ;  /* 0x000000091900780c */ /* 0x040fe20004701670 */
[----:B------:R-:W-:Y:S01]  /*4ac0*/  FMUL R14, R14, R3 ;  /* 0x000000030e0e7220 */ /* 0x000fe20000400000 */
[----:B------:R-:W-:Y:S01]  /*4ad0*/  ISETP.GE.AND P1, PT, R26, 0x2a, PT ;  /* 0x0000002a1a00780c */ /* 0x000fe20003f26270 */
[----:B------:R-:W-:Y:S01]  /*4ae0*/  @!P5 STG.E.U8 desc[UR16][R8.64+0x21], R27 ;  /* 0x0000211b0800d986 */ /* 0x000fe2000c101110 */
[----:B------:R-:W-:-:S02]  /*4af0*/  ISETP.LT.OR P6, PT, R25, 0x1, !P2 ;  /* 0x000000011900780c */ /* 0x000fc400057c1670 */
[C---:B------:R-:W-:Y:S02]  /*4b00*/  ISETP.LT.OR P5, PT, R25.reuse, 0x1, !P1 ;  /* 0x000000011900780c */ /* 0x040fe40004fa1670 */
[----:B------:R-:W-:Y:S02]  /*4b10*/  F2FP.SATFINITE.E4M3.F32.PACK_AB_MERGE_C R59, RZ, R59, RZ ;  /* 0x0000003bff3b723e */ /* 0x000fe400048070ff */
[----:B0-----:R-:W-:Y:S02]  /*4b20*/  F2FP.SATFINITE.E4M3.F32.PACK_AB_MERGE_C R13, RZ, R60, RZ ;  /* 0x0000003cff0d723e */ /* 0x001fe400048070ff */
[----:B------:R-:W-:Y:S01]  /*4b30*/  F2FP.SATFINITE.E4M3.F32.PACK_AB_MERGE_C R57, RZ, R57, RZ ;  /* 0x00000039ff39723e */ /* 0x000fe200048070ff */
[----:B------:R-:W-:Y:S01]  /*4b40*/  @!P0 STG.E.U8 desc[UR16][R6.64+0x20], R59 ;  /* 0x0000203b06008986 */ /* 0x000fe2000c101110 */
[----:B-1----:R-:W-:Y:S02]  /*4b50*/  F2FP.SATFINITE.E4M3.F32.PACK_AB_MERGE_C R17, RZ, R58, RZ ;  /* 0x0000003aff11723e */ /* 0x002fe400048070ff */
[C---:B------:R-:W-:Y:S01]  /*4b60*/  ISETP.LT.OR P1, PT, R25.reuse, 0x9, !P1 ;  /* 0x000000091900780c */ /* 0x040fe20004f21670 */
[----:B------:R0:W-:Y:S01]  /*4b70*/  @!P3 STG.E.U8 desc[UR16][R6.64+0x21], R13 ;  /* 0x0000210d0600b986 */ /* 0x0001e2000c101110 */
[----:B------:R-:W-:-:S02]  /*4b80*/  ISETP.LT.OR P2, PT, R25, 0x9, !P2 ;  /* 0x000000091900780c */ /* 0x000fc40005741670 */
[C---:B------:R-:W-:Y:S01]  /*4b90*/  ISETP.GE.AND P3, PT, R26.reuse, 0x31, PT ;  /* 0x000000311a00780c */ /* 0x040fe20003f66270 */
[----:B------:R-:W-:Y:S01]  /*4ba0*/  @!P6 STG.E.U8 desc[UR16][R8.64+0x28], R57 ;  /* 0x000028390800e986 */ /* 0x000fe2000c101110 */
[----:B------:R-:W-:Y:S02]  /*4bb0*/  ISETP.GE.AND P0, PT, R26, 0x32, PT ;  /* 0x000000321a00780c */ /* 0x000fe40003f06270 */
[----:B------:R-:W-:Y:S01]  /*4bc0*/  F2FP.SATFINITE.E4M3.F32.PACK_AB_MERGE_C R23, RZ, R23, RZ ;  /* 0x00000017ff17723e */ /* 0x000fe200048070ff */
[----:B------:R1:W-:Y:S01]  /*4bd0*/  @!P5 STG.E.U8 desc[UR16][R8.64+0x29], R17 ;  /* 0x000029110800d986 */ /* 0x0003e2000c101110 */
[C---:B------:R-:W-:Y:S02]  /*4be0*/  ISETP.LT.OR P5, PT, R25.reuse, 0x1, !P3 ;  /* 0x000000011900780c */ /* 0x040fe40005fa1670 */
[----:B------:R-:W-:Y:S02]  /*4bf0*/  ISETP.LT.OR P6, PT, R25, 0x1, !P0 ;  /* 0x000000011900780c */ /* 0x000fe400047c1670 */
[----:B0-----:R-:W-:Y:S01]  /*4c00*/  F2FP.SATFINITE.E4M3.F32.PACK_AB_MERGE_C R13, RZ, R56, RZ ;  /* 0x00000038ff0d723e */ /* 0x001fe200048070ff */
[----:B------:R-:W-:Y:S01]  /*4c10*/  @!P2 STG.E.U8 desc[UR16][R6.64+0x28], R23 ;  /* 0x000028170600a986 */ /* 0x000fe2000c101110 */
[----:B------:R-:W-:-:S02]  /*4c20*/  F2FP.SATFINITE.E4M3.F32.PACK_AB_MERGE_C R21, RZ, R21, RZ ;  /* 0x00000015ff15723e */ /* 0x000fc400048070ff */
[C---:B------:R-:W-:Y:S01]  /*4c30*/  ISETP.GE.AND P2, PT, R26.reuse, 0x3a, PT ;  /* 0x0000003a1a00780c */ /* 0x040fe20003f46270 */
[----:B------:R0:W-:Y:S01]  /*4c40*/  @!P1 STG.E.U8 desc[UR16][R6.64+0x29], R13 ;  /* 0x0000290d06009986 */ /* 0x0001e2000c101110 */
[C---:B------:R-:W-:Y:S02]  /*4c50*/  ISETP.LT.OR P1, PT, R25.reuse, 0x9, !P3 ;  /* 0x000000091900780c */ /* 0x040fe40005f21670 */
[----:B-1----:R-:W-:Y:S01]  /*4c60*/  F2FP.SATFINITE.E4M3.F32.PACK_AB_MERGE_C R17, RZ, R22, RZ ;  /* 0x00000016ff11723e */ /* 0x002fe200048070ff */
[----:B------:R-:W-:Y:S01]  /*4c70*/  @!P5 STG.E.U8 desc[UR16][R8.64+0x30], R21 ;  /* 0x000030150800d986 */ /* 0x000fe2000c101110 */
[----:B------:R-:W-:Y:S02]  /*4c80*/  ISETP.GE.AND P3, PT, R26, 0x39, PT ;  /* 0x000000391a00780c */ /* 0x000fe40003f66270 */
[C---:B------:R-:W-:Y:S01]  /*4c90*/  ISETP.LT.OR P0, PT, R25.reuse, 0x9, !P0 ;  /* 0x000000091900780c */ /* 0x040fe20004701670 */
[----:B------:R1:W-:Y:S01]  /*4ca0*/  @!P6 STG.E.U8 desc[UR16][R8.64+0x31], R17 ;  /* 0x000031110800e986 */ /* 0x0003e2000c101110 */
[----:B------:R-:W-:-:S02]  /*4cb0*/  ISETP.LT.OR P5, PT, R25, 0x1, !P3 ;  /* 0x000000011900780c */ /* 0x000fc40005fa1670 */
[C---:B------:R-:W-:Y:S02]  /*4cc0*/  ISETP.LT.OR P6, PT, R25.reuse, 0x1, !P2 ;  /* 0x000000011900780c */ /* 0x040fe400057c1670 */
[C---:B------:R-:W-:Y:S02]  /*4cd0*/  ISETP.LT.OR P3, PT, R25.reuse, 0x9, !P3 ;  /* 0x000000091900780c */ /* 0x040fe40005f61670 */
[----:B------:R-:W-:Y:S02]  /*4ce0*/  ISETP.LT.OR P2, PT, R25, 0x9, !P2 ;  /* 0x000000091900780c */ /* 0x000fe40005741670 */
[----:B------:R-:W-:Y:S02]  /*4cf0*/  F2FP.SATFINITE.E4M3.F32.PACK_AB_MERGE_C R19, RZ, R19, RZ ;  /* 0x00000013ff13723e */ /* 0x000fe400048070ff */
[----:B0-----:R-:W-:Y:S02]  /*4d00*/  F2FP.SATFINITE.E4M3.F32.PACK_AB_MERGE_C R13, RZ, R20, RZ ;  /* 0x00000014ff0d723e */ /* 0x001fe400048070ff */
[----:B------:R-:W-:Y:S01]  /*4d10*/  F2FP.SATFINITE.E4M3.F32.PACK_AB_MERGE_C R15, RZ, R15, RZ ;  /* 0x0000000fff0f723e */ /* 0x000fe200048070ff */
[----:B------:R0:W-:Y:S01]  /*4d20*/  @!P1 STG.E.U8 desc[UR16][R6.64+0x30], R19 ;  /* 0x0000301306009986 */ /* 0x0001e2000c101110 */
[----:B-1----:R-:W-:-:S02]  /*4d30*/  F2FP.SATFINITE.E4M3.F32.PACK_AB_MERGE_C R17, RZ, R18, RZ ;  /* 0x00000012ff11723e */ /* 0x002fc400048070ff */
[----:B------:R-:W-:Y:S01]  /*4d40*/  F2FP.SATFINITE.E4M3.F32.PACK_AB_MERGE_C R11, RZ, R11, RZ ;  /* 0x0000000bff0b723e */ /* 0x000fe200048070ff */
[----:B------:R0:W-:Y:S01]  /*4d50*/  @!P0 STG.E.U8 desc[UR16][R6.64+0x31], R13 ;  /* 0x0000310d06008986 */ /* 0x0001e2000c101110 */
[----:B------:R-:W-:-:S03]  /*4d60*/  F2FP.SATFINITE.E4M3.F32.PACK_AB_MERGE_C R21, RZ, R14, RZ ;  /* 0x0000000eff15723e */ /* 0x000fc600048070ff */
[----:B------:R0:W-:Y:S04]  /*4d70*/  @!P5 STG.E.U8 desc[UR16][R8.64+0x38], R15 ;  /* 0x0000380f0800d986 */ /* 0x0001e8000c101110 */
[----:B------:R0:W-:Y:S04]  /*4d80*/  @!P6 STG.E.U8 desc[UR16][R8.64+0x39], R17 ;  /* 0x000039110800e986 */ /* 0x0001e8000c101110 */
[----:B------:R0:W-:Y:S04]  /*4d90*/  @!P3 STG.E.U8 desc[UR16][R6.64+0x38], R11 ;  /* 0x0000380b0600b986 */ /* 0x0001e8000c101110 */
[----:B------:R0:W-:Y:S02]  /*4da0*/  @!P2 STG.E.U8 desc[UR16][R6.64+0x39], R21 ;  /* 0x000039150600a986 */ /* 0x0001e4000c101110 */
.L_x_98:
[----:B------:R-:W-:Y:S05]  /*4db0*/  BSYNC B0 ;  /* 0x0000000000007941 */ /* 0x000fea0003800000 */
.L_x_32:
[----:B------:R-:W-:Y:S01]  /*4dc0*/  ULDC UR6, c[0x0][0xc] ;  /* 0x0000030000067ab9 */ /* 0x000fe20000000800 */
[----:B------:R-:W-:Y:S01]  /*4dd0*/  ULDC UR7, c[0x0][0x10] ;  /* 0x0000040000077ab9 */ /* 0x000fe20000000800 */
[----:B0-----:R-:W0:Y:S01]  /*4de0*/  LDC R9, c[0x0][0x14] ;  /* 0x00000500ff097b82 */ /* 0x001e220000000800 */
[----:B------:R-:W-:Y:S01]  /*4df0*/  UIMAD.WIDE.U32 UR6, UR6, UR7, URZ ;  /* 0x00000007060672a5 */ /* 0x000fe2000f8e003f */
[----:B------:R-:W-:Y:S02]  /*4e00*/  IMAD.MOV.U32 R6, RZ, RZ, R0 ;  /* 0x000000ffff067224 */ /* 0x000fe400078e0000 */
[----:B------:R-:W-:Y:S02]  /*4e10*/  IMAD.MOV.U32 R7, RZ, RZ, R5 ;  /* 0x000000ffff077224 */ /* 0x000fe400078e0005 */
[----:B------:R-:W-:Y:S02]  /*4e20*/  IMAD.MOV.U32 R12, RZ, RZ, -0x1 ;  /* 0xffffffffff0c7424 */ /* 0x000fe400078e00ff */
[----:B------:R-:W-:-:S02]  /*4e30*/  IMAD.MOV.U32 R69, RZ, RZ, -0x1 ;  /* 0xffffffffff457424 */ /* 0x000fc400078e00ff */
[----:B0-----:R-:W-:-:S04]  /*4e40*/  IMAD.WIDE.U32 R6, R9, UR6, R6 ;  /* 0x0000000609067c25 */ /* 0x001fc8000f8e0006 */
[----:B------:R-:W-:Y:S01]  /*4e50*/  IMAD R5, R9, UR7, RZ ;  /* 0x0000000709057c24 */ /* 0x000fe2000f8e02ff */
[----:B------:R-:W-:Y:S01]  /*4e60*/  ULDC.64 UR6, c[0x0][0x650] ;  /* 0x0001940000067ab9 */ /* 0x000fe20000000a00 */
[----:B------:R-:W-:Y:S01]  /*4e70*/  IMAD.MOV.U32 R0, RZ, RZ, R6 ;  /* 0x000000ffff007224 */ /* 0x000fe200078e0006 */
[----:B------:R-:W-:Y:S01]  /*4e80*/  ISETP.GE.U32.AND P0, PT, R6, UR6, PT ;  /* 0x0000000606007c0c */ /* 0x000fe2000bf06070 */
[----:B------:R-:W-:Y:S01]  /*4e90*/  IMAD.IADD R5, R7, 0x1, R5 ;  /* 0x0000000107057824 */ /* 0x000fe200078e0205 */
[----:B------:R-:W-:-:S04]  /*4ea0*/  PRMT R7, RZ, 0x7610, R7 ;  /* 0x00007610ff077816 */ /* 0x000fc80000000007 */
[----:B------:R-:W-:-:S13]  /*4eb0*/  ISETP.GE.U32.AND.EX P0, PT, R5, UR7, PT, P0 ;  /* 0x0000000705007c0c */ /* 0x000fda000bf06100 */
[----:B------:R-:W-:Y:S05]  /*4ec0*/  @P0 BRA `(.L_x_99) ;  /* 0x0000000400640947 */ /* 0x000fea0003800000 */
[----:B------:R-:W0:Y:S01]  /*4ed0*/  S2R R20, SR_CTAID.X ;  /* 0x0000000000147919 */ /* 0x000e220000002500 */
[----:B------:R-:W0:Y:S01]  /*4ee0*/  LDC.64 R14, c[0x0][0x628] ;  /* 0x00018a00ff0e7b82 */ /* 0x000e220000000a00 */
[----:B------:R-:W-:Y:S01]  /*4ef0*/  ULDC UR6, c[0x0][0x150] ;  /* 0x0000540000067ab9 */ /* 0x000fe20000000800 */
[----:B------:R-:W-:Y:S01]  /*4f00*/  IMAD.MOV.U32 R12, RZ, RZ, R0 ;  /* 0x000000ffff0c7224 */ /* 0x000fe200078e0000 */
[----:B------:R-:W0:Y:S01]  /*4f10*/  S2R R22, SR_CTAID.Y ;  /* 0x0000000000167919 */ /* 0x000e220000002600 */
[----:B------:R-:W-:-:S04]  /*4f20*/  IMAD.MOV.U32 R13, RZ, RZ, R5 ;  /* 0x000000ffff0d7224 */ /* 0x000fc800078e0005 */
[----:B------:R-:W0:Y:S08]  /*4f30*/  LDC R23, c[0x0][0x144] ;  /* 0x00005100ff177b82 */ /* 0x000e300000000800 */
[----:B-1234-:R-:W1:Y:S08]  /*4f40*/  LDC R16, c[0x0][0x630] ;  /* 0x00018c00ff107b82 */ /* 0x01ee700000000800 */
[----:B------:R-:W2:Y:S01]  /*4f50*/  LDC.64 R18, c[0x0][0x620] ;  /* 0x00018800ff127b82 */ /* 0x000ea20000000a00 */
[----:B0-----:R-:W-:-:S04]  /*4f60*/  ISETP.NE.U32.AND P0, PT, R14, RZ, PT ;  /* 0x000000ff0e00720c */ /* 0x001fc80003f05070 */
[----:B------:R-:W-:Y:S02]  /*4f70*/  ISETP.NE.AND.EX P0, PT, R15, RZ, PT, P0 ;  /* 0x000000ff0f00720c */ /* 0x000fe40003f05300 */
[----:B------:R-:W-:-:S05]  /*4f80*/  I2FP.F32.U32 R6, R20 ;  /* 0x0000001400067245 */ /* 0x000fca0000201000 */
[----:B------:R-:W-:-:S04]  /*4f90*/  FMUL R6, R6, UR6 ;  /* 0x0000000606067c20 */ /* 0x000fc80008400000 */
[----:B------:R0:W3:Y:S02]  /*4fa0*/  F2I.U32.TRUNC.NTZ R21, R6 ;  /* 0x0000000600157305 */ /* 0x0000e4000020f000 */
[----:B-1----:R-:W-:Y:S05]  /*4fb0*/  @!P0 BRA `(.L_x_100) ;  /* 0x0000000000288947 */ /* 0x002fea0003800000 */
[----:B------:R-:W1:Y:S02]  /*4fc0*/  LDC R7, c[0x0][0x634] ;  /* 0x00018d00ff077b82 */ /* 0x000e640000000800 */
[----:B-1----:R-:W-:-:S05]  /*4fd0*/  IADD3 R11, P0, R0, R7, RZ ;  /* 0x00000007000b7210 */ /* 0x002fca0007f1e0ff */
[----:B------:R-:W-:-:S04]  /*4fe0*/  IMAD.X R17, RZ, RZ, R5, P0 ;  /* 0x000000ffff117224 */ /* 0x000fc800000e0605 */
[----:B0-----:R-:W-:-:S04]  /*4ff0*/  IMAD.WIDE.U32 R6, R17, R14, RZ ;  /* 0x0000000e11067225 */ /* 0x001fc800078e00ff */
[----:B-----5:R-:W-:-:S04]  /*5000*/  IMAD.WIDE.U32 R8, P0, R11, R15, R6 ;  /* 0x0000000f0b087225 */ /* 0x020fc80007800006 */
[----:B------:R-:W-:-:S04]  /*5010*/  IMAD.WIDE.U32 R6, R11, R14, RZ ;  /* 0x0000000e0b067225 */ /* 0x000fc800078e00ff */
[----:B------:R-:W-:Y:S01]  /*5020*/  IMAD.X R13, RZ, RZ, RZ, P0 ;  /* 0x000000ffff0d7224 */ /* 0x000fe200000e06ff */
[----:B------:R-:W-:Y:S01]  /*5030*/  IADD3 RZ, P0, R7, R8, RZ ;  /* 0x0000000807ff7210 */ /* 0x000fe20007f1e0ff */
[----:B------:R-:W-:-:S04]  /*5040*/  IMAD.MOV.U32 R12, RZ, RZ, R9 ;  /* 0x000000ffff0c7224 */ /* 0x000fc800078e0009 */
[----:B------:R-:W-:-:S08]  /*5050*/  IMAD.WIDE.U32.X R12, R17, R15, R12, P0 ;  /* 0x0000000f110c7225 */ /* 0x000fd000000e040c */
.L_x_100:
[-CC-:B------:R-:W-:Y:S01]  /*5060*/  SHF.R.U64 R69, R12, R16.reuse, R13.reuse ;  /* 0x000000100c457219 */ /* 0x180fe2000000120d */
[----:B------:R-:W1:Y:S01]  /*5070*/  LDC.64 R28, c[0x0][0x640] ;  /* 0x00019000ff1c7b82 */ /* 0x000e620000000a00 */
[----:B0-----:R-:W-:Y:S01]  /*5080*/  SHF.R.U32.HI R6, RZ, R16, R13 ;  /* 0x00000010ff067219 */ /* 0x001fe2000001160d */
[----:B---3--:R-:W-:Y:S01]  /*5090*/  IMAD.MOV R21, RZ, RZ, -R21 ;  /* 0x000000ffff157224 */ /* 0x008fe200078e0a15 */
[----:B------:R-:W-:Y:S01]  /*50a0*/  IADD3 R9, P0, RZ, -R69, RZ ;  /* 0x80000045ff097210 */ /* 0x000fe20007f1e0ff */
[----:B------:R-:W-:Y:S01]  /*50b0*/  ULDC UR6, c[0x0][0x154] ;  /* 0x0000550000067ab9 */ /* 0x000fe20000000800 */
[----:B------:R-:W-:Y:S02]  /*50c0*/  IMAD.MOV.U32 R11, RZ, RZ, 0x1 ;  /* 0x00000001ff0b7424 */ /* 0x000fe400078e00ff */
[----:B------:R-:W-:Y:S01]  /*50d0*/  IMAD R21, R23, R21, R20 ;  /* 0x0000001517157224 */ /* 0x000fe200078e0214 */
[----:B------:R-:W0:Y:S01]  /*50e0*/  LDC R12, c[0x0][0x618] ;  /* 0x00018600ff0c7b82 */ /* 0x000e220000000800 */
[----:B------:R-:W-:-:S02]  /*50f0*/  IMAD.X R7, RZ, RZ, ~R6, P0 ;  /* 0x000000ffff077224 */ /* 0x000fc400000e0e06 */
[----:B------:R-:W-:Y:S02]  /*5100*/  IMAD.MOV.U32 R6, RZ, RZ, R0 ;  /* 0x000000ffff067224 */ /* 0x000fe400078e0000 */
[-C--:B--2--5:R-:W-:Y:S02]  /*5110*/  IMAD R8, R7, R18.reuse, RZ ;  /* 0x0000001207087224 */ /* 0x0a4fe400078e02ff */
[----:B------:R-:W-:Y:S01]  /*5120*/  IMAD.MOV.U32 R7, RZ, RZ, R5 ;  /* 0x000000ffff077224 */ /* 0x000fe200078e0005 */
[----:B------:R-:W2:Y:S01]  /*5130*/  LDC R24, c[0x0][0x608] ;  /* 0x00018200ff187b82 */ /* 0x000ea20000000800 */
[----:B------:R-:W-:-:S04]  /*5140*/  IMAD.WIDE.U32 R6, R9, R18, R6 ;  /* 0x0000001209067225 */ /* 0x000fc800078e0006 */
[----:B------:R-:W-:-:S03]  /*5150*/  IMAD R9, R9, R19, R8 ;  /* 0x0000001309097224 */ /* 0x000fc600078e0208 */
[----:B------:R-:W3:Y:S01]  /*5160*/  LDC R26, c[0x0][0x658] ;  /* 0x00019600ff1a7b82 */ /* 0x000ee20000000800 */
[----:B------:R-:W-:Y:S01]  /*5170*/  I2FP.F32.U32 R8, R22 ;  /* 0x0000001600087245 */ /* 0x000fe20000201000 */
[----:B------:R-:W-:Y:S01]  /*5180*/  IMAD.IADD R7, R7, 0x1, R9 ;  /* 0x0000000107077824 */ /* 0x000fe200078e0209 */
[----:B-1----:R-:W-:Y:S01]  /*5190*/  ISETP.NE.U32.AND P0, PT, R28, RZ, PT ;  /* 0x000000ff1c00720c */ /* 0x002fe20003f05070 */
[----:B------:R-:W-:Y:S02]  /*51a0*/  IMAD.MOV.U32 R9, RZ, RZ, -0x1 ;  /* 0xffffffffff097424 */ /* 0x000fe400078e00ff */
[----:B------:R-:W-:Y:S02]  /*51b0*/  FMUL R8, R8, UR6 ;  /* 0x0000000608087c20 */ /* 0x000fe40008400000 */
[----:B------:R-:W1:Y:S01]  /*51c0*/  LDC R19, c[0x0][0x148] ;  /* 0x00005200ff137b82 */ /* 0x000e620000000800 */
[----:B0-----:R-:W-:Y:S01]  /*51d0*/  SHF.R.U64 R16, R6, R12, R7 ;  /* 0x0000000c06107219 */ /* 0x001fe20000001207 */
[----:B------:R0:W4:Y:S01]  /*51e0*/  F2I.U32.TRUNC.NTZ R17, R8 ;  /* 0x0000000800117305 */ /* 0x000122000020f000 */
[----:B------:R-:W-:-:S02]  /*51f0*/  ISETP.NE.AND.EX P0, PT, R29, RZ, PT, P0 ;  /* 0x000000ff1d00720c */ /* 0x000fc40003f05300 */
[----:B------:R-:W-:-:S03]  /*5200*/  SHF.R.U32.HI R7, RZ, R12, R7 ;  /* 0x0000000cff077219 */ /* 0x000fc60000011607 */
[----:B------:R-:W0:Y:S01]  /*5210*/  LDC R20, c[0x0][0x600] ;  /* 0x00018000ff147b82 */ /* 0x000e220000000800 */
[-CC-:B--2---:R-:W-:Y:S02]  /*5220*/  SHF.R.U64 R14, R16, R24.reuse, R7.reuse ;  /* 0x00000018100e7219 */ /* 0x184fe40000001207 */
[----:B------:R-:W-:-:S05]  /*5230*/  SHF.R.U32.HI R7, RZ, R24, R7 ;  /* 0x00000018ff077219 */ /* 0x000fca0000011607 */
[----:B------:R-:W2:Y:S01]  /*5240*/  LDC R25, c[0x0][0x648] ;  /* 0x00019200ff197b82 */ /* 0x000ea20000000800 */
[-CC-:B---3--:R-:W-:Y:S02]  /*5250*/  SHF.R.U64 R18, R14, R26.reuse, R7.reuse ;  /* 0x0000001a0e127219 */ /* 0x188fe40000001207 */
[-C--:B------:R-:W-:Y:S02]  /*5260*/  SHF.L.U32 R9, R9, R26.reuse, RZ ;  /* 0x0000001a09097219 */ /* 0x080fe400000006ff */
[-C--:B------:R-:W-:Y:S01]  /*5270*/  SHF.R.U32.HI R7, RZ, R26.reuse, R7 ;  /* 0x0000001aff077219 */ /* 0x080fe20000011607 */
[----:B------:R-:W-:Y:S01]  /*5280*/  IMAD.MOV.U32 R6, RZ, RZ, R18 ;  /* 0x000000ffff067224 */ /* 0x000fe200078e0012 */
[----:B------:R-:W-:Y:S01]  /*5290*/  SHF.L.U32 R24, R11, R26, RZ ;  /* 0x0000001a0b187219 */ /* 0x000fe200000006ff */
[----:B------:R-:W3:Y:S01]  /*52a0*/  LDC R27, c[0x0][0x638] ;  /* 0x00018e00ff1b7b82 */ /* 0x000ee20000000800 */
[----:B------:R-:W-:-:S07]  /*52b0*/  LOP3.LUT R23, RZ, R9, RZ, 0x33, !PT ;  /* 0x00000009ff177212 */ /* 0x000fce00078e33ff */
[----:B------:R-:W0:Y:S01]  /*52c0*/  LDC R30, c[0x0][0x610] ;  /* 0x00018400ff1e7b82 */ /* 0x000e220000000800 */
[----:B----4-:R-:W-:Y:S05]  /*52d0*/  @!P0 BRA `(.L_x_101) ;  /* 0x0000000000288947 */ /* 0x010fea0003800000 */
[----:B------:R-:W4:Y:S02]  /*52e0*/  LDC R11, c[0x0][0x64c] ;  /* 0x00019300ff0b7b82 */ /* 0x000f240000000800 */
[----:B----4-:R-:W-:-:S05]  /*52f0*/  IADD3 R11, P0, R18, R11, RZ ;  /* 0x0000000b120b7210 */ /* 0x010fca0007f1e0ff */
[----:B------:R-:W-:-:S04]  /*5300*/  IMAD.X R15, RZ, RZ, R7, P0 ;  /* 0x000000ffff0f7224 */ /* 0x000fc800000e0607 */
[----:B------:R-:W-:-:S04]  /*5310*/  IMAD.WIDE.U32 R6, R15, R28, RZ ;  /* 0x0000001c0f067225 */ /* 0x000fc800078e00ff */
[----:B0-----:R-:W-:-:S04]  /*5320*/  IMAD.WIDE.U32 R8, P0, R11, R29, R6 ;  /* 0x0000001d0b087225 */ /* 0x001fc80007800006 */
[----:B------:R-:W-:-:S04]  /*5330*/  IMAD.WIDE.U32 R6, R11, R28, RZ ;  /* 0x0000001c0b067225 */ /* 0x000fc800078e00ff */
[----:B------:R-:W-:Y:S01]  /*5340*/  IMAD.X R13, RZ, RZ, RZ, P0 ;  /* 0x000000ffff0d7224 */ /* 0x000fe200000e06ff */
[----:B------:R-:W-:Y:S01]  /*5350*/  IADD3 RZ, P0, R7, R8, RZ ;  /* 0x0000000807ff7210 */ /* 0x000fe20007f1e0ff */
[----:B------:R-:W-:-:S04]  /*5360*/  IMAD.MOV.U32 R12, RZ, RZ, R9 ;  /* 0x000000ffff0c7224 */ /* 0x000fc800078e0009 */
[----:B------:R-:W-:-:S08]  /*5370*/  IMAD.WIDE.U32.X R6, R15, R29, R12, P0 ;  /* 0x0000001d0f067225 */ /* 0x000fd000000e040c */
.L_x_101:
[----:B--2---:R-:W-:Y:S01]  /*5380*/  SHF.R.U64 R6, R6, R25, R7 ;  /* 0x0000001906067219 */ /* 0x004fe20000001207 */
[----:B0-----:R-:W-:Y:S01]  /*5390*/  VIADD R11, R20, 0xffffffff ;  /* 0xffffffff140b7836 */ /* 0x001fe20000000000 */
[----:B------:R-:W-:Y:S01]  /*53a0*/  LOP3.LUT R9, R14, R23, RZ, 0xc0, !PT ;  /* 0x000000170e097212 */ /* 0x000fe200078ec0ff */
[----:B------:R-:W-:Y:S02]  /*53b0*/  IMAD.MOV R17, RZ, RZ, -R17 ;  /* 0x000000ffff117224 */ /* 0x000fe400078e0a11 */
[----:B------:R-:W-:Y:S02]  /*53c0*/  IMAD.MOV R7, RZ, RZ, -R6 ;  /* 0x000000ffff077224 */ /* 0x000fe400078e0a06 */
[----:B------:R-:W-:Y:S01]  /*53d0*/  IMAD R24, R24, R6, R9 ;  /* 0x0000000618187224 */ /* 0x000fe200078e0209 */
[----:B------:R-:W-:Y:S01]  /*53e0*/  LOP3.LUT R9, R16, R11, RZ, 0xc0, !PT ;  /* 0x0000000b10097212 */ /* 0x000fe200078ec0ff */
[----:B-1----:R-:W-:Y:S02]  /*53f0*/  @P4 IMAD R21, R19, R17, R22 ;  /* 0x0000001113154224 */ /* 0x002fe400078e0216 */
[----:B---3--:R-:W-:-:S02]  /*5400*/  IMAD R6, R7, R27, R18 ;  /* 0x0000001b07067224 */ /* 0x008fc400078e0212 */
[----:B------:R-:W-:Y:S02]  /*5410*/  IMAD R24, R24, R30, R21 ;  /* 0x0000001e18187224 */ /* 0x000fe400078e0215 */
[----:B------:R-:W-:Y:S02]  /*5420*/  IMAD R9, R6, R20, R9 ;  /* 0x0000001406097224 */ /* 0x000fe400078e0209 */
[----:B------:R-:W-:-:S03]  /*5430*/  IMAD.MOV.U32 R7, RZ, RZ, 0x1 ;  /* 0x00000001ff077424 */ /* 0x000fc600078e00ff */
[----:B------:R-:W-:Y:S02]  /*5440*/  SEL R12, R9, R24, !P4 ;  /* 0x00000018090c7207 */ /* 0x000fe40006000000 */
[----:B------:R-:W-:-:S07]  /*5450*/  SEL R24, R24, R9, !P4 ;  /* 0x0000000918187207 */ /* 0x000fce0006000000 */
.L_x_99:
[----:B------:R-:W-:Y:S01]  /*5460*/  LOP3.LUT P0, RZ, R7, 0xff, RZ, 0xc0, !PT ;  /* 0x000000ff07ff7812 */ /* 0x000fe2000780c0ff */
[----:B-1234-:R-:W-:-:S12]  /*5470*/  IMAD.MOV.U32 R16, RZ, RZ, R24 ;  /* 0x000000ffff107224 */ /* 0x01efd800078e0018 */
[----:B------:R-:W-:Y:S05]  /*5480*/  @P0 BRA `(.L_x_102) ;  /* 0xffffffb800e00947 */ /* 0x000fea000383ffff */
[----:B------:R-:W-:Y:S05]  /*5490*/  EXIT ;  /* 0x000000000000794d */ /* 0x000fea0003800000 */
.L_x_4:
[----:B0-----:R-:W-:Y:S01]  /*54a0*/  ULDC.64 UR4, c[0x0][0x650] ;  /* 0x0001940000047ab9 */ /* 0x001fe20000000a00 */
        /* <DEDUP_REMOVED lines=25> */
.L_x_104:
[-CC-:B------:R-:W-:Y:S01]  /*5640*/  SHF.R.U64 R16, R14, R18.reuse, R15.reuse ;  /* 0x000000120e107219 */ /* 0x180fe2000000120f */
[----:B------:R-:W0:Y:S01]  /*5650*/  LDC R22, c[0x0][0x618] ;  /* 0x00018600ff167b82 */ /* 0x000e220000000800 */
[----:B------:R-:W-:Y:S01]  /*5660*/  SHF.R.U32.HI R7, RZ, R18, R15 ;  /* 0x00000012ff077219 */ /* 0x000fe2000001160f */
[----:B------:R-:W-:Y:S01]  /*5670*/  ULDC UR4, c[0x0][0x150] ;  /* 0x0000540000047ab9 */ /* 0x000fe20000000800 */
[----:B------:R-:W-:Y:S01]  /*5680*/  IADD3 R9, P0, RZ, -R16, RZ ;  /* 0x80000010ff097210 */ /* 0x000fe20007f1e0ff */
[----:B------:R-:W-:Y:S01]  /*5690*/  IMAD.MOV.U32 R10, RZ, RZ, R0 ;  /* 0x000000ffff0a7224 */ /* 0x000fe200078e0000 */
[----:B------:R-:W-:Y:S01]  /*56a0*/  I2FP.F32.U32 R12, R6 ;  /* 0x00000006000c7245 */ /* 0x000fe20000201000 */
[----:B------:R-:W-:Y:S02]  /*56b0*/  IMAD.MOV.U32 R11, RZ, RZ, R5 ;  /* 0x000000ffff0b7224 */ /* 0x000fe400078e0005 */
[----:B------:R-:W1:Y:S01]  /*56c0*/  LDC.64 R24, c[0x0][0x640] ;  /* 0x00019000ff187b82 */ /* 0x000e620000000a00 */
[----:B------:R-:W-:-:S02]  /*56d0*/  IMAD.X R7, RZ, RZ, ~R7, P0 ;  /* 0x000000ffff077224 */ /* 0x000fc400000e0e07 */
[----:B------:R-:W-:Y:S01]  /*56e0*/  FMUL R13, R12, UR4 ;  /* 0x000000040c0d7c20 */ /* 0x000fe20008400000 */
[----:B------:R-:W-:Y:S01]  /*56f0*/  IMAD.WIDE.U32 R10, R9, R20, R10 ;  /* 0x00000014090a7225 */ /* 0x000fe200078e000a */
[----:B------:R-:W-:-:S03]  /*5700*/  ULDC UR4, c[0x0][0x154] ;  /* 0x0000550000047ab9 */ /* 0x000fc60000000800 */
[----:B------:R-:W-:Y:S01]  /*5710*/  IMAD R12, R7, R20, RZ ;  /* 0x00000014070c7224 */ /* 0x000fe200078e02ff */
[----:B------:R-:W2:Y:S01]  /*5720*/  LDC R15, c[0x0][0x144] ;  /* 0x00005100ff0f7b82 */ /* 0x000ea20000000800 */
[----:B------:R-:W3:Y:S02]  /*5730*/  F2I.U32.TRUNC.NTZ R13, R13 ;  /* 0x0000000d000d7305 */ /* 0x000ee4000020f000 */
[----:B------:R-:W-:Y:S02]  /*5740*/  IMAD R7, R9, R21, R12 ;  /* 0x0000001509077224 */ /* 0x000fe400078e020c */
[----:B------:R-:W-:Y:S02]  /*5750*/  IMAD.MOV.U32 R12, RZ, RZ, 0x1 ;  /* 0x00000001ff0c7424 */ /* 0x000fe400078e00ff */
[----:B------:R-:W-:Y:S01]  /*5760*/  IMAD.IADD R7, R11, 0x1, R7 ;  /* 0x000000010b077824 */ /* 0x000fe200078e0207 */
[----:B------:R-:W4:Y:S04]  /*5770*/  LDC R18, c[0x0][0x608] ;  /* 0x00018200ff127b82 */ /* 0x000f280000000800 */
[----:B0-----:R-:W-:-:S02]  /*5780*/  SHF.R.U64 R14, R10, R22, R7 ;  /* 0x000000160a0e7219 */ /* 0x001fc40000001207 */
[----:B------:R-:W-:Y:S02]  /*5790*/  I2FP.F32.U32 R10, R8 ;  /* 0x00000008000a7245 */ /* 0x000fe40000201000 */
[----:B------:R-:W0:Y:S01]  /*57a0*/  LDC R23, c[0x0][0x658] ;  /* 0x00019600ff177b82 */ /* 0x000e220000000800 */
[----:B-1----:R-:W-:Y:S01]  /*57b0*/  ISETP.NE.U32.AND P0, PT, R24, RZ, PT ;  /* 0x000000ff1800720c */ /* 0x002fe20003f05070 */
[----:B---3--:R-:W-:Y:S01]  /*57c0*/  IMAD.MOV R9, RZ, RZ, -R13 ;  /* 0x000000ffff097224 */ /* 0x008fe200078e0a0d */
[----:B------:R-:W-:Y:S01]  /*57d0*/  SHF.R.U32.HI R7, RZ, R22, R7 ;  /* 0x00000016ff077219 */ /* 0x000fe20000011607 */
[----:B------:R-:W-:Y:S01]  /*57e0*/  FMUL R10, R10, UR4 ;  /* 0x000000040a0a7c20 */ /* 0x000fe20008400000 */
[----:B------:R-:W-:-:S03]  /*57f0*/  ISETP.NE.AND.EX P0, PT, R25, RZ, PT, P0 ;  /* 0x000000ff1900720c */ /* 0x000fc60003f05300 */
[----:B------:R-:W1:Y:S01]  /*5800*/  LDC R21, c[0x0][0x148] ;  /* 0x00005200ff157b82 */ /* 0x000e620000000800 */
[----:B--2---:R-:W-:Y:S01]  /*5810*/  IMAD R22, R15, R9, R6 ;  /* 0x000000090f167224 */ /* 0x004fe200078e0206 */
[----:B------:R2:W3:Y:S06]  /*5820*/  F2I.U32.TRUNC.NTZ R19, R10 ;  /* 0x0000000a00137305 */ /* 0x0004ec000020f000 */
[----:B------:R-:W1:Y:S01]  /*5830*/  LDC R20, c[0x0][0x600] ;  /* 0x00018000ff147b82 */ /* 0x000e620000000800 */
[-CC-:B----4-:R-:W-:Y:S02]  /*5840*/  SHF.R.U64 R17, R14, R18.reuse, R7.reuse ;  /* 0x000000120e117219 */ /* 0x190fe40000001207 */
[----:B------:R-:W-:Y:S01]  /*5850*/  SHF.R.U32.HI R6, RZ, R18, R7 ;  /* 0x00000012ff067219 */ /* 0x000fe20000011607 */
[----:B------:R-:W-:-:S04]  /*5860*/  IMAD.MOV.U32 R18, RZ, RZ, -0x1 ;  /* 0xffffffffff127424 */ /* 0x000fc800078e00ff */
[----:B------:R-:W4:Y:S01]  /*5870*/  LDC R26, c[0x0][0x648] ;  /* 0x00019200ff1a7b82 */ /* 0x000f220000000800 */
[-C--:B0-----:R-:W-:Y:S02]  /*5880*/  SHF.L.U32 R9, R18, R23.reuse, RZ ;  /* 0x0000001712097219 */ /* 0x081fe400000006ff */
[-CC-:B------:R-:W-:Y:S02]  /*5890*/  SHF.R.U64 R18, R17, R23.reuse, R6.reuse ;  /* 0x0000001711127219 */ /* 0x180fe40000001206 */
[-C--:B------:R-:W-:Y:S02]  /*58a0*/  SHF.R.U32.HI R7, RZ, R23.reuse, R6 ;  /* 0x00000017ff077219 */ /* 0x080fe40000011606 */
[----:B------:R-:W-:Y:S01]  /*58b0*/  SHF.L.U32 R23, R12, R23, RZ ;  /* 0x000000170c177219 */ /* 0x000fe200000006ff */
[----:B------:R-:W0:Y:S01]  /*58c0*/  LDC R27, c[0x0][0x638] ;  /* 0x00018e00ff1b7b82 */ /* 0x000e220000000800 */
[----:B------:R-:W-:Y:S01]  /*58d0*/  LOP3.LUT R28, RZ, R9, RZ, 0x33, !PT ;  /* 0x00000009ff1c7212 */ /* 0x000fe200078e33ff */
[----:B------:R-:W-:-:S06]  /*58e0*/  IMAD.MOV.U32 R6, RZ, RZ, R18 ;  /* 0x000000ffff067224 */ /* 0x000fcc00078e0012 */
[----:B------:R-:W0:Y:S01]  /*58f0*/  LDC R29, c[0x0][0x610] ;  /* 0x00018400ff1d7b82 */ /* 0x000e220000000800 */
[----:B--23--:R-:W-:Y:S05]  /*5900*/  @!P0 BRA `(.L_x_105) ;  /* 0x0000000000288947 */ /* 0x00cfea0003800000 */
[----:B------:R-:W2:Y:S02]  /*5910*/  LDC R9, c[0x0][0x64c] ;  /* 0x00019300ff097b82 */ /* 0x000ea40000000800 */
[----:B--2---:R-:W-:-:S05]  /*5920*/  IADD3 R9, P0, R18, R9, RZ ;  /* 0x0000000912097210 */ /* 0x004fca0007f1e0ff */
        /* <DEDUP_REMOVED lines=8> */
.L_x_105:
[----:B----4-:R-:W-:Y:S01]  /*59b0*/  SHF.R.U64 R7, R6, R26, R7 ;  /* 0x0000001a06077219 */ /* 0x010fe20000001207 */
[----:B-1----:R-:W-:Y:S01]  /*59c0*/  VIADD R11, R20, 0xffffffff ;  /* 0xffffffff140b7836 */ /* 0x002fe20000000000 */
[----:B------:R-:W-:Y:S01]  /*59d0*/  LOP3.LUT R6, R17, R28, RZ, 0xc0, !PT ;  /* 0x0000001c11067212 */ /* 0x000fe200078ec0ff */
[----:B------:R-:W-:Y:S02]  /*59e0*/  IMAD.MOV R19, RZ, RZ, -R19 ;  /* 0x000000ffff137224 */ /* 0x000fe400078e0a13 */
[----:B------:R-:W-:Y:S01]  /*59f0*/  IMAD.MOV R9, RZ, RZ, -R7 ;  /* 0x000000ffff097224 */ /* 0x000fe200078e0a07 */
[----:B------:R-:W-:Y:S01]  /*5a00*/  LOP3.LUT R11, R14, R11, RZ, 0xc0, !PT ;  /* 0x0000000b0e0b7212 */ /* 0x000fe200078ec0ff */
[----:B------:R-:W-:Y:S02]  /*5a10*/  @P4 IMAD R22, R21, R19, R8 ;  /* 0x0000001315164224 */ /* 0x000fe400078e0208 */
[----:B------:R-:W-:Y:S02]  /*5a20*/  IMAD R7, R23, R7, R6 ;  /* 0x0000000717077224 */ /* 0x000fe400078e0206 */
[----:B0-----:R-:W-:-:S02]  /*5a30*/  IMAD R6, R9, R27, R18 ;  /* 0x0000001b09067224 */ /* 0x001fc400078e0212 */
[----:B------:R-:W-:Y:S02]  /*5a40*/  IMAD R14, R7, R29, R22 ;  /* 0x0000001d070e7224 */ /* 0x000fe400078e0216 */
[----:B------:R-:W-:Y:S02]  /*5a50*/  IMAD R7, R6, R20, R11 ;  /* 0x0000001406077224 */ /* 0x000fe400078e020b */
[----:B------:R-:W-:Y:S02]  /*5a60*/  IMAD.MOV.U32 R10, RZ, RZ, 0x1 ;  /* 0x00000001ff0a7424 */ /* 0x000fe400078e00ff */
[----:B------:R-:W-:Y:S01]  /*5a70*/  IMAD.MOV.U32 R9, RZ, RZ, R16 ;  /* 0x000000ffff097224 */ /* 0x000fe200078e0010 */
[----:B------:R-:W-:Y:S02]  /*5a80*/  SEL R17, R7, R14, !P4 ;  /* 0x0000000e07117207 */ /* 0x000fe40006000000 */
[----:B------:R-:W-:-:S07]  /*5a90*/  SEL R14, R14, R7, !P4 ;  /* 0x000000070e0e7207 */ /* 0x000fce0006000000 */
.L_x_103:
[----:B------:R-:W-:-:S08]  /*5aa0*/  NOP ;  /* 0x0000000000007918 */ /* 0x000fd00000000000 */
[----:B------:R-:W0:-:S00]  /*5ab0*/  USETMAXREG.DEALLOC.CTAPOOL 0x28 ;  /* 0x00000028000079c8 */ /* 0x000e0000080e0500 */
[----:B0-----:R-:W-:-:S13]  /*5ac0*/  ISETP.NE.AND P0, PT, R3, RZ, PT ;  /* 0x000000ff0300720c */ /* 0x001fda0003f05270 */
[----:B------:R-:W-:Y:S05]  /*5ad0*/  @P0 EXIT ;  /* 0x000000000000094d */ /* 0x000fea0003800000 */
[----:B------:R-:W-:Y:S01]  /*5ae0*/  LOP3.LUT P0, RZ, R10, 0xff, RZ, 0xc0, !PT ;  /* 0x000000ff0aff7812 */ /* 0x000fe2000780c0ff */
[----:B------:R-:W-:Y:S02]  /*5af0*/  IMAD.MOV.U32 R10, RZ, RZ, 0x1 ;  /* 0x00000001ff0a7424 */ /* 0x000fe400078e00ff */
[----:B------:R-:W-:-:S10]  /*5b00*/  IMAD.MOV.U32 R13, RZ, RZ, RZ ;  /* 0x000000ffff0d7224 */ /* 0x000fd400078e00ff */
[----:B------:R-:W-:Y:S05]  /*5b10*/  @!P0 BRA `(.L_x_106) ;  /* 0x0000000c00388947 */ /* 0x000fea0003800000 */
[----:B------:R-:W0:Y:S01]  /*5b20*/  LDC R3, c[0x0][0x28c] ;  /* 0x0000a300ff037b82 */ /* 0x000e220000000800 */
[----:B------:R-:W-:Y:S01]  /*5b30*/  ULDC UR5, c[0x0][0x600] ;  /* 0x0001800000057ab9 */ /* 0x000fe20000000800 */
[----:B------:R-:W-:Y:S01]  /*5b40*/  ULDC UR4, c[0x0][0xc] ;  /* 0x0000030000047ab9 */ /* 0x000fe20000000800 */
[----:B------:R-:W-:Y:S01]  /*5b50*/  UIADD3 UR16, UR5, -0x1, URZ ;  /* 0xffffffff05107890 */ /* 0x000fe2000fffe03f */
[C---:B------:R-:W-:Y:S01]  /*5b60*/  LOP3.LUT P2, RZ, R2.reuse, 0x7f, RZ, 0xc0, !PT ;  /* 0x0000007f02ff7812 */ /* 0x040fe2000784c0ff */
[----:B------:R-:W-:Y:S01]  /*5b70*/  ULDC UR6, c[0x0][0x658] ;  /* 0x0001960000067ab9 */ /* 0x000fe20000000800 */
[----:B------:R-:W-:Y:S01]  /*5b80*/  ULDC UR5, c[0x0][0x10] ;  /* 0x0000040000057ab9 */ /* 0x000fe20000000800 */
[----:B------:R-:W-:Y:S01]  /*5b90*/  UMOV UR7, 0xffffffff ;  /* 0xffffffff00077882 */ /* 0x000fe20000000000 */
[----:B------:R-:W-:Y:S01]  /*5ba0*/  UMOV UR8, 0x1 ;  /* 0x0000000100087882 */ /* 0x000fe20000000000 */
[----:B------:R-:W-:Y:S01]  /*5bb0*/  UIMAD.WIDE.U32 UR4, UR4, UR5, URZ ;  /* 0x00000005040472a5 */ /* 0x000fe2000f8e003f */
[----:B------:R-:W-:Y:S01]  /*5bc0*/  LOP3.LUT P0, RZ, R2, 0x1f, RZ, 0xc0, !PT ;  /* 0x0000001f02ff7812 */ /* 0x000fe2000780c0ff */
[----:B------:R-:W-:Y:S01]  /*5bd0*/  USHF.L.U32 UR7, UR7, UR6, URZ ;  /* 0x0000000607077299 */ /* 0x000fe2000800063f */
[----:B------:R-:W-:Y:S01]  /*5be0*/  BSSY B0, `(.L_x_106) ;  /* 0x00000c1000007945 */ /* 0x000fe20003800000 */
[----:B------:R-:W-:Y:S01]  /*5bf0*/  USHF.L.U32 UR18, UR8, UR6, URZ ;  /* 0x0000000608127299 */ /* 0x000fe2000800063f */
[----:B------:R-:W-:Y:S01]  /*5c00*/  IMAD.MOV.U32 R15, RZ, RZ, 0x1 ;  /* 0x00000001ff0f7424 */ /* 0x000fe200078e00ff */
[----:B------:R-:W-:Y:S01]  /*5c10*/  LOP3.LUT R16, R4, 0x2, RZ, 0xfc, !PT ;  /* 0x0000000204107812 */ /* 0x000fe200078efcff */
[----:B------:R-:W-:Y:S01]  /*5c20*/  ULDC UR6, c[0x0][0x14] ;  /* 0x0000050000067ab9 */ /* 0x000fe20000000800 */
[----:B------:R-:W-:Y:S01]  /*5c30*/  PLOP3.LUT P0, PT, P0, P2, PT, 0x8a, 0x0 ;  /* 0x000000000000781c */ /* 0x000fe20000705172 */
[----:B------:R-:W-:Y:S01]  /*5c40*/  UIMAD.WIDE.U32 UR20, UR4, UR6, URZ ;  /* 0x00000006041472a5 */ /* 0x000fe2000f8e003f */
[----:B------:R-:W-:Y:S01]  /*5c50*/  IMAD.MOV.U32 R10, RZ, RZ, 0x1 ;  /* 0x00000001ff0a7424 */ /* 0x000fe200078e00ff */
[----:B------:R-:W-:Y:S01]  /*5c60*/  UIMAD UR13, UR5, UR6, URZ ;  /* 0x00000006050d72a4 */ /* 0x000fe2000f8e023f */
[----:B------:R-:W-:Y:S01]  /*5c70*/  IMAD.MOV.U32 R13, RZ, RZ, RZ ;  /* 0x000000ffff0d7224 */ /* 0x000fe200078e00ff */
[----:B------:R-:W-:Y:S01]  /*5c80*/  ULOP3.LUT UR17, URZ, UR7, URZ, 0x33, !UPT ;  /* 0x000000073f117292 */ /* 0x000fe2000f8e333f */
[----:B0-----:R-:W-:Y:S01]  /*5c90*/  VIADD R3, R3, 0x7f ;  /* 0x0000007f03037836 */ /* 0x001fe20000000000 */
[----:B------:R-:W-:Y:S01]  /*5ca0*/  UIADD3 UR13, UR21, UR13, URZ ;  /* 0x0000000d150d7290 */ /* 0x000fe2000fffe03f */
[----:B------:R-:W-:-:S03]  /*5cb0*/  ULDC.64 UR22, c[0x0][0x198] ;  /* 0x0000660000167ab9 */ /* 0x000fc60000000a00 */
[----:B------:R-:W-:-:S04]  /*5cc0*/  SHF.R.S32.HI R6, RZ, 0x1f, R3 ;  /* 0x0000001fff067819 */ /* 0x000fc80000011403 */
[----:B------:R-:W-:-:S04]  /*5cd0*/  LEA.HI R6, R6, R3, RZ, 0x7 ;  /* 0x0000000306067211 */ /* 0x000fc800078f38ff */
[----:B------:R-:W-:-:S05]  /*5ce0*/  SHF.R.S32.HI R12, RZ, 0x7, R6 ;  /* 0x00000007ff0c7819 */ /* 0x000fca0000011406 */
[----:B------:R-:W-:-:S07]  /*5cf0*/  VIADD R11, R12, 0x1 ;  /* 0x000000010c0b7836 */ /* 0x000fce0000000000 */
.L_x_118:
[----:B------:R-:W-:-:S03]  /*5d00*/  UMOV UR4, 0xffffffff ;  /* 0xffffffff00047882 */ /* 0x000fc60000000000 */
[----:B------:R-:W-:Y:S05]  /*5d10*/  BRA.DIV UR4, `(.L_x_107) ;  /* 0x00000012045c7947 */ /* 0x000fea000b800000 */
[----:B------:R-:W-:-:S13]  /*5d20*/  ELECT P1, URZ, PT ;  /* 0x00000000003f782f */ /* 0x000fda0003820000 */
.L_x_134:
[----:B------:R-:W0:Y:S01]  /*5d30*/  LDC R2, c[0x0][0x28c] ;  /* 0x0000a300ff027b82 */ /* 0x000e220000000800 */
[----:B------:R-:W-:Y:S01]  /*5d40*/  BSSY B1, `(.L_x_108) ;  /* 0x0000037000017945 */ /* 0x000fe20003800000 */
[----:B0-----:R-:W-:-:S13]  /*5d50*/  ISETP.LT.OR P1, PT, R2, 0x1, !P1 ;  /* 0x000000010200780c */ /* 0x001fda0004f21670 */
[----:B------:R-:W-:Y:S05]  /*5d60*/  @P1 BRA `(.L_x_109) ;  /* 0x0000000000d01947 */ /* 0x000fea0003800000 */
[----:B------:R-:W-:Y:S02]  /*5d70*/  IMAD.SHL.U32 R17, R17, 0x40, RZ ;  /* 0x0000004011117824 */ /* 0x000fe400078e00ff */
[----:B------:R-:W-:Y:S02]  /*5d80*/  IMAD.SHL.U32 R14, R14, 0x80, RZ ;  /* 0x000000800e0e7824 */ /* 0x000fe400078e00ff */
[----:B------:R-:W-:Y:S02]  /*5d90*/  IMAD.MOV.U32 R20, RZ, RZ, RZ ;  /* 0x000000ffff147224 */ /* 0x000fe400078e00ff */
[----:B------:R-:W-:Y:S02]  /*5da0*/  IMAD.MOV.U32 R2, RZ, RZ, R11 ;  /* 0x000000ffff027224 */ /* 0x000fe400078e000b */
[----:B------:R-:W-:Y:S02]  /*5db0*/  IMAD.MOV.U32 R3, RZ, RZ, R10 ;  /* 0x000000ffff037224 */ /* 0x000fe400078e000a */
[----:B------:R-:W-:-:S07]  /*5dc0*/  IMAD.MOV.U32 R6, RZ, RZ, R13 ;  /* 0x000000ffff067224 */ /* 0x000fce00078e000d */
.L_x_113:
[----:B------:R-:W0:Y:S01]  /*5dd0*/  S2R R8, SR_CgaCtaId ;  /* 0x0000000000087919 */ /* 0x000e220000008800 */
[----:B------:R-:W-:-:S04]  /*5de0*/  MOV R7, 0x400 ;  /* 0x0000040000077802 */ /* 0x000fc80000000f00 */
[----:B0-----:R-:W-:Y:S02]  /*5df0*/  LEA R19, R8, R7, 0x18 ;  /* 0x0000000708137211 */ /* 0x001fe400078ec0ff */
[----:B------:R-:W-:Y:S01]  /*5e00*/  SHF.L.U32 R7, R3, 0x1f, RZ ;  /* 0x0000001f03077819 */ /* 0x000fe200000006ff */
[----:B------:R-:W0:Y:S02]  /*5e10*/  @!P2 LDC R8, c[0x0][0x500] ;  /* 0x00014000ff08ab82 */ /* 0x000e240000000800 */
[----:B------:R-:W-:-:S04]  /*5e20*/  IMAD R18, R6, 0x8, R19 ;  /* 0x0000000806127824 */ /* 0x000fc800078e0213 */
[----:B------:R-:W1:Y:S02]  /*5e30*/  SYNCS.PHASECHK.TRANS64.TRYWAIT P1, [R18+URZ+0x48], R7 ;  /* 0x00004807120075a7 */ /* 0x000e64000802017f */
[----:B-1----:R-:W-:Y:S05]  /*5e40*/  @!P1 BRA `(.L_x_110) ;  /* 0x0000001000309947 */ /* 0x002fea0003800000 */
.L_x_135:
[----:B-1----:R-:W-:Y:S01]  /*5e50*/  PRMT R7, R16, 0x9910, RZ ;  /* 0x0000991010077816 */ /* 0x002fe200000000ff */
[----:B0-----:R0:W-:Y:S03]  /*5e60*/  @!P2 SYNCS.ARRIVE.TRANS64 RZ, [R18+URZ], R8 ;  /* 0x0000000812ffa9a7 */ /* 0x0011e6000800003f */
[----:B------:R-:W-:-:S13]  /*5e70*/  ISETP.NE.AND P1, PT, R7, 0x2, PT ;  /* 0x000000020700780c */ /* 0x000fda0003f25270 */
[----:B0-----:R-:W-:Y:S05]  /*5e80*/  @P1 BRA `(.L_x_111) ;  /* 0x0000000000041947 */ /* 0x001fea0003800000 */
[----:B------:R-:W-:Y:S01]  /*5e90*/  BPT.TRAP 0x1 ;  /* 0x000000040000795c */ /* 0x000fe20000300000 */
.L_x_111:
[----:B------:R-:W-:Y:S05]  /*5ea0*/  @P0 BRA `(.L_x_112) ;  /* 0x0000000000040947 */ /* 0x000fea0003800000 */
[----:B------:R-:W-:Y:S01]  /*5eb0*/  BPT.TRAP 0x1 ;  /* 0x000000040000795c */ /* 0x000fe20000300000 */
.L_x_112:
[--C-:B------:R-:W-:Y:S01]  /*5ec0*/  IMAD R7, R6, 0x4000, R19.reuse ;  /* 0x0000400006077824 */ /* 0x100fe200078e0213 */
[----:B------:R-:W-:Y:S01]  /*5ed0*/  R2UR UR9, R18 ;  /* 0x00000000120972ca */ /* 0x000fe200000e0000 */
[----:B------:R-:W-:Y:S01]  /*5ee0*/  IMAD R19, R6, 0x2000, R19 ;  /* 0x0000200006137824 */ /* 0x000fe200078e0213 */
[----:B------:R-:W-:Y:S01]  /*5ef0*/  UIADD3 UR4, UP0, UR22, 0xf0, URZ ;  /* 0x000000f016047890 */ /* 0x000fe2000ff1e03f */
[----:B------:R-:W-:Y:S01]  /*5f00*/  VIADD R2, R2, 0xffffffff ;  /* 0xffffffff02027836 */ /* 0x000fe20000000000 */
[----:B------:R-:W-:Y:S01]  /*5f10*/  R2UR UR5, R7 ;  /* 0x00000000070572ca */ /* 0x000fe200000e0000 */
[----:B------:R-:W-:Y:S01]  /*5f20*/  UIADD3 UR24, UP1, UR22, 0x1f0, URZ ;  /* 0x000001f016187890 */ /* 0x000fe2000ff3e03f */
[----:B------:R-:W-:Y:S01]  /*5f30*/  R2UR UR8, R19 ;  /* 0x00000000130872ca */ /* 0x000fe200000e0000 */
[----:B------:R-:W-:Y:S01]  /*5f40*/  VIADD R6, R6, 0x1 ;  /* 0x0000000106067836 */ /* 0x000fe20000000000 */
[----:B------:R-:W-:Y:S01]  /*5f50*/  R2UR UR11, R14 ;  /* 0x000000000e0b72ca */ /* 0x000fe200000e0000 */
[----:B------:R-:W-:Y:S01]  /*5f60*/  UIADD3.X UR25, URZ, UR23, URZ, UP1, !UPT ;  /* 0x000000173f197290 */ /* 0x000fe20008ffe43f */
[C---:B------:R-:W-:Y:S01]  /*5f70*/  R2UR UR10, R20.reuse ;  /* 0x00000000140a72ca */ /* 0x040fe200000e0000 */
[----:B------:R-:W-:Y:S01]  /*5f80*/  UMOV UR6, 0x0 ;  /* 0x0000000000067882 */ /* 0x000fe20000000000 */
[----:B------:R-:W-:Y:S01]  /*5f90*/  R2UR UR12, R9 ;  /* 0x00000000090c72ca */ /* 0x000fe200000e0000 */
[----:B------:R-:W-:Y:S01]  /*5fa0*/  UMOV UR7, 0x10000000 ;  /* 0x1000000000077882 */ /* 0x000fe20000000000 */
[----:B------:R-:W-:Y:S01]  /*5fb0*/  R2UR UR19, R17 ;  /* 0x00000000111372ca */ /* 0x000fe200000e0000 */
[----:B------:R-:W-:Y:S01]  /*5fc0*/  VIADD R20, R20, 0x80 ;  /* 0x0000008014147836 */ /* 0x000fe20000000000 */
[----:B------:R-:W-:Y:S01]  /*5fd0*/  ISETP.GT.AND P3, PT, R2, 0x1, PT ;  /* 0x000000010200780c */ /* 0x000fe20003f64270 */
[----:B------:R-:W-:Y:S01]  /*5fe0*/  UIADD3 UR14, UR5, 0x180, URZ ;  /* 0x00000180050e7890 */ /* 0x000fe2000fffe03f */
[----:B------:R-:W-:Y:S01]  /*5ff0*/  ISETP.NE.AND P1, PT, R6, 0x9, PT ;  /* 0x000000090600780c */ /* 0x000fe20003f25270 */
[----:B------:R-:W-:-:S02]  /*6000*/  UIADD3.X UR5, URZ, UR23, URZ, UP0, !UPT ;  /* 0x000000173f057290 */ /* 0x000fc400087fe43f */
[----:B------:R-:W-:Y:S01]  /*6010*/  UIADD3 UR15, UR8, 0x24180, URZ ;  /* 0x00024180080f7890 */ /* 0x000fe2000fffe03f */
[----:B------:R-:W-:Y:S02]  /*6020*/  SEL R8, RZ, 0x1, P1 ;  /* 0x00000001ff087807 */ /* 0x000fe40000800000 */
[----:B------:R-:W-:Y:S01]  /*6030*/  UMOV UR8, UR14 ;  /* 0x0000000e00087c82 */ /* 0x000fe20008000000 */
[----:B------:R-:W-:Y:S02]  /*6040*/  SEL R6, R6, RZ, P1 ;  /* 0x000000ff06067207 */ /* 0x000fe40000800000 */
[----:B------:R-:W-:Y:S01]  /*6050*/  LOP3.LUT R3, R3, R8, RZ, 0x3c, !PT ;  /* 0x0000000803037212 */ /* 0x000fe200078e3cff */
[----:B------:R0:W-:Y:S02]  /*6060*/  UTMALDG.3D [UR8], [UR4], desc[UR6] ;  /* 0x00000608040075b4 */ /* 0x0001e40008011000 */
[----:B0-----:R-:W-:Y:S01]  /*6070*/  UMOV UR8, UR15 ;  /* 0x0000000f00087c82 */ /* 0x001fe20008000000 */
[----:B------:R-:W-:-:S02]  /*6080*/  UMOV UR11, UR19 ;  /* 0x00000013000b7c82 */ /* 0x000fc40008000000 */
[----:B------:R0:W-:Y:S02]  /*6090*/  UTMALDG.3D [UR8], [UR24], desc[UR6] ;  /* 0x00000608180075b4 */ /* 0x0001e40008011000 */
[----:B0-----:R-:W-:Y:S05]  /*60a0*/  @P3 BRA `(.L_x_113) ;  /* 0xfffffffc00483947 */ /* 0x001fea000383ffff */
.L_x_109:
[----:B------:R-:W-:Y:S05]  /*60b0*/  BSYNC B1 ;  /* 0x0000000000017941 */ /* 0x000fea0003800000 */
.L_x_108:
[----:B------:R-:W-:Y:S01]  /*60c0*/  LOP3.LUT P3, RZ, R15, 0xff, RZ, 0xc0, !PT ;  /* 0x000000ff0fff7812 */ /* 0x000fe2000786c0ff */
[----:B------:R-:W-:Y:S01]  /*60d0*/  IMAD.IADD R6, R12, 0x1, R13 ;  /* 0x000000010c067824 */ /* 0x000fe200078e020d */
[----:B------:R-:W-:Y:S01]  /*60e0*/  IADD3 R0, P5, R0, UR20, RZ ;  /* 0x0000001400007c10 */ /* 0x000fe2000ffbe0ff */
[----:B------:R-:W-:Y:S01]  /*60f0*/  ULDC.64 UR4, c[0x0][0x650] ;  /* 0x0001940000047ab9 */ /* 0x000fe20000000a00 */
[----:B------:R-:W-:Y:S01]  /*6100*/  BSSY B1, `(.L_x_114) ;  /* 0x000006c000017945 */ /* 0x000fe20003800000 */
[----:B------:R-:W-:Y:S01]  /*6110*/  IMAD.MOV.U32 R14, RZ, RZ, -0x1 ;  /* 0xffffffffff0e7424 */ /* 0x000fe200078e00ff */
[----:B------:R-:W-:Y:S01]  /*6120*/  ISETP.GT.U32.AND P1, PT, R6, 0x8, PT ;  /* 0x000000080600780c */ /* 0x000fe20003f24070 */
[----:B------:R-:W-:Y:S01]  /*6130*/  IMAD.MOV.U32 R17, RZ, RZ, -0x1 ;  /* 0xffffffffff117424 */ /* 0x000fe200078e00ff */
[----:B------:R-:W-:Y:S01]  /*6140*/  IADD3.X R5, R5, UR13, RZ, P5, !PT ;  /* 0x0000000d05057c10 */ /* 0x000fe2000affe4ff */
[----:B------:R-:W-:Y:S01]  /*6150*/  IMAD.MOV.U32 R9, RZ, RZ, -0x1 ;  /* 0xffffffffff097424 */ /* 0x000fe200078e00ff */
[----:B------:R-:W-:-:S02]  /*6160*/  ISETP.LT.U32.AND P1, PT, R12, 0x9, P1 ;  /* 0x000000090c00780c */ /* 0x000fc40000f21070 */
[----:B------:R-:W-:Y:S01]  /*6170*/  PRMT R15, RZ, 0x7610, R15 ;  /* 0x00007610ff0f7816 */ /* 0x000fe2000000000f */
[----:B------:R-:W0:Y:S01]  /*6180*/  @P3 S2R R3, SR_CgaCtaId ;  /* 0x0000000000033919 */ /* 0x000e220000008800 */
[----:B------:R-:W-:-:S04]  /*6190*/  @P3 MOV R2, 0x400 ;  /* 0x0000040000023802 */ /* 0x000fc80000000f00 */
[----:B0-----:R-:W-:Y:S01]  /*61a0*/  @P3 LEA R7, R3, R2, 0x18 ;  /* 0x0000000203073211 */ /* 0x001fe200078ec0ff */
[----:B------:R-:W-:-:S03]  /*61b0*/  IMAD.WIDE.U32 R2, R6, 0x38e38e39, RZ ;  /* 0x38e38e3906027825 */ /* 0x000fc600078e00ff */
[----:B------:R0:W-:Y:S01]  /*61c0*/  @P3 SYNCS.ARRIVE.TRANS64.A1T0 RZ, [R7+URZ+0xa8], RZ ;  /* 0x0000a8ff07ff39a7 */ /* 0x0001e2000810003f */
[----:B------:R-:W-:Y:S02]  /*61d0*/  ISETP.GE.U32.AND P3, PT, R12, 0x9, PT ;  /* 0x000000090c00780c */ /* 0x000fe40003f66070 */
[----:B------:R-:W-:Y:S02]  /*61e0*/  PRMT R2, RZ, 0x7610, R2 ;  /* 0x00007610ff027816 */ /* 0x000fe40000000002 */
[----:B0-----:R-:W-:Y:S02]  /*61f0*/  SHF.R.U32.HI R7, RZ, 0x1, R3 ;  /* 0x00000001ff077819 */ /* 0x001fe40000011603 */
[----:B------:R-:W-:Y:S02]  /*6200*/  SEL R3, RZ, 0x1, !P1 ;  /* 0x00000001ff037807 */ /* 0x000fe40004800000 */
[----:B------:R-:W-:Y:S01]  /*6210*/  ISETP.GE.U32.AND P1, PT, R0, UR4, PT ;  /* 0x0000000400007c0c */ /* 0x000fe2000bf26070 */
[----:B------:R-:W-:Y:S01]  /*6220*/  IMAD R13, R7, -0x9, R6 ;  /* 0xfffffff7070d7824 */ /* 0x000fe200078e0206 */
[----:B------:R-:W-:-:S02]  /*6230*/  LOP3.LUT R10, R10, R3, RZ, 0x3c, !PT ;  /* 0x000000030a0a7212 */ /* 0x000fc400078e3cff */
[----:B------:R-:W-:Y:S02]  /*6240*/  ISETP.GE.U32.AND.EX P1, PT, R5, UR5, PT, P1 ;  /* 0x0000000505007c0c */ /* 0x000fe4000bf26110 */
[----:B------:R-:W-:-:S11]  /*6250*/  @P3 LOP3.LUT R10, R10, 0x1, R7, 0x78, !PT ;  /* 0x000000010a0a3812 */ /* 0x000fd600078e7807 */
[----:B------:R-:W-:Y:S05]  /*6260*/  @P1 BRA `(.L_x_115) ;  /* 0x0000000400541947 */ /* 0x000fea0003800000 */
[----:B------:R-:W-:Y:S01]  /*6270*/  ULDC.64 UR4, c[0x0][0x628] ;  /* 0x00018a0000047ab9 */ /* 0x000fe20000000a00 */
[----:B------:R-:W0:Y:S01]  /*6280*/  S2R R17, SR_CTAID.X ;  /* 0x0000000000117919 */ /* 0x000e220000002500 */
[----:B------:R-:W-:Y:S01]  /*6290*/  ISETP.NE.U32.AND P1, PT, RZ, UR4, PT ;  /* 0x00000004ff007c0c */ /* 0x000fe2000bf25070 */
[----:B------:R-:W-:Y:S01]  /*62a0*/  ULDC UR7, c[0x0][0x630] ;  /* 0x00018c0000077ab9 */ /* 0x000fe20000000800 */
[----:B------:R-:W-:Y:S01]  /*62b0*/  IMAD.MOV.U32 R2, RZ, RZ, R0 ;  /* 0x000000ffff027224 */ /* 0x000fe200078e0000 */
[----:B------:R-:W1:Y:S01]  /*62c0*/  S2R R14, SR_CTAID.Y ;  /* 0x00000000000e7919 */ /* 0x000e620000002600 */
[----:B------:R-:W-:Y:S01]  /*62d0*/  ISETP.NE.AND.EX P1, PT, RZ, UR5, PT, P1 ;  /* 0x00000005ff007c0c */ /* 0x000fe2000bf25310 */
[----:B------:R-:W-:-:S12]  /*62e0*/  IMAD.MOV.U32 R3, RZ, RZ, R5 ;  /* 0x000000ffff037224 */ /* 0x000fd800078e0005 */
[----:B------:R-:W-:Y:S05]  /*62f0*/  @!P1 BRA `(.L_x_116) ;  /* 0x0000000000289947 */ /* 0x000fea0003800000 */
[----:B------:R-:W-:Y:S02]  /*6300*/  ULDC UR6, c[0x0][0x634] ;  /* 0x00018d0000067ab9 */ /* 0x000fe40000000800 */
[----:B------:R-:W-:-:S05]  /*6310*/  IADD3 R9, P1, R0, UR6, RZ ;  /* 0x0000000600097c10 */ /* 0x000fca000ff3e0ff */
[----:B------:R-:W-:-:S04]  /*6320*/  IMAD.X R19, RZ, RZ, R5, P1 ;  /* 0x000000ffff137224 */ /* 0x000fc800008e0605 */
[----:B------:R-:W-:-:S04]  /*6330*/  IMAD.WIDE.U32 R6, R19, UR4, RZ ;  /* 0x0000000413067c25 */ /* 0x000fc8000f8e00ff */
[----:B------:R-:W-:-:S04]  /*6340*/  IMAD.WIDE.U32 R6, P1, R9, UR5, R6 ;  /* 0x0000000509067c25 */ /* 0x000fc8000f820006 */
[----:B------:R-:W-:-:S04]  /*6350*/  IMAD.WIDE.U32 R8, R9, UR4, RZ ;  /* 0x0000000409087c25 */ /* 0x000fc8000f8e00ff */
[----:B------:R-:W-:Y:S01]  /*6360*/  IMAD.X R3, RZ, RZ, RZ, P1 ;  /* 0x000000ffff037224 */ /* 0x000fe200008e06ff */
[----:B------:R-:W-:Y:S01]  /*6370*/  IADD3 RZ, P1, R9, R6, RZ ;  /* 0x0000000609ff7210 */ /* 0x000fe20007f3e0ff */
[----:B------:R-:W-:-:S04]  /*6380*/  IMAD.MOV.U32 R2, RZ, RZ, R7 ;  /* 0x000000ffff027224 */ /* 0x000fc800078e0007 */
[----:B------:R-:W-:-:S08]  /*6390*/  IMAD.WIDE.U32.X R2, R19, UR5, R2, P1 ;  /* 0x0000000513027c25 */ /* 0x000fd000088e0402 */
.L_x_116:
[--C-:B------:R-:W-:Y:S01]  /*63a0*/  SHF.R.U64 R8, R2, UR7, R3.reuse ;  /* 0x0000000702087c19 */ /* 0x100fe20008001203 */
[----:B------:R-:W-:Y:S01]  /*63b0*/  ULDC.64 UR4, c[0x0][0x620] ;  /* 0x0001880000047ab9 */ /* 0x000fe20000000a00 */
[----:B------:R-:W-:Y:S01]  /*63c0*/  SHF.R.U32.HI R2, RZ, UR7, R3 ;  /* 0x00000007ff027c19 */ /* 0x000fe20008011603 */
[----:B------:R-:W-:Y:S01]  /*63d0*/  IMAD.MOV.U32 R3, RZ, RZ, R5 ;  /* 0x000000ffff037224 */ /* 0x000fe200078e0005 */
[----:B------:R-:W-:Y:S01]  /*63e0*/  IADD3 R7, P1, RZ, -R8, RZ ;  /* 0x80000008ff077210 */ /* 0x000fe20007f3e0ff */
[----:B------:R-:W2:Y:S01]  /*63f0*/  LDC R22, c[0x0][0x144] ;  /* 0x00005100ff167b82 */ /* 0x000ea20000000800 */
[----:B0-----:R-:W-:Y:S01]  /*6400*/  I2FP.F32.U32 R9, R17 ;  /* 0x0000001100097245 */ /* 0x001fe20000201000 */
[----:B------:R-:W-:Y:S01]  /*6410*/  ULDC.64 UR8, c[0x0][0x640] ;  /* 0x0001900000087ab9 */ /* 0x000fe20000000a00 */
[----:B------:R-:W-:Y:S01]  /*6420*/  ULDC UR6, c[0x0][0x608] ;  /* 0x0001820000067ab9 */ /* 0x000fe20000000800 */
[----:B------:R-:W-:Y:S01]  /*6430*/  IMAD.X R2, RZ, RZ, ~R2, P1 ;  /* 0x000000ffff027224 */ /* 0x000fe200008e0e02 */
[----:B------:R-:W-:-:S03]  /*6440*/  ISETP.NE.U32.AND P1, PT, RZ, UR8, PT ;  /* 0x00000008ff007c0c */ /* 0x000fc6000bf25070 */
[----:B------:R-:W-:Y:S01]  /*6450*/  IMAD R6, R2, UR4, RZ ;  /* 0x0000000402067c24 */ /* 0x000fe2000f8e02ff */
[----:B------:R-:W0:Y:S01]  /*6460*/  LDC R19, c[0x0][0x148] ;  /* 0x00005200ff137b82 */ /* 0x000e220000000800 */
[----:B------:R-:W-:Y:S01]  /*6470*/  IMAD.MOV.U32 R2, RZ, RZ, R0 ;  /* 0x000000ffff027224 */ /* 0x000fe200078e0000 */
[----:B------:R-:W-:-:S03]  /*6480*/  ISETP.NE.AND.EX P1, PT, RZ, UR9, PT, P1 ;  /* 0x00000009ff007c0c */ /* 0x000fc6000bf25310 */
[----:B------:R-:W-:Y:S01]  /*6490*/  IMAD.WIDE.U32 R2, R7, UR4, R2 ;  /* 0x0000000407027c25 */ /* 0x000fe2000f8e0002 */
[----:B------:R-:W-:-:S03]  /*64a0*/  ULDC UR4, c[0x0][0x150] ;  /* 0x0000540000047ab9 */ /* 0x000fc60000000800 */
[----:B------:R-:W-:Y:S02]  /*64b0*/  IMAD R7, R7, UR5, R6 ;  /* 0x0000000507077c24 */ /* 0x000fe4000f8e0206 */
[----:B------:R-:W-:Y:S01]  /*64c0*/  FMUL R6, R9, UR4 ;  /* 0x0000000409067c20 */ /* 0x000fe20008400000 */
[----:B------:R-:W-:Y:S01]  /*64d0*/  ULDC UR4, c[0x0][0x618] ;  /* 0x0001860000047ab9 */ /* 0x000fe20000000800 */
[----:B------:R-:W-:Y:S01]  /*64e0*/  ULDC UR5, c[0x0][0x154] ;  /* 0x0000550000057ab9 */ /* 0x000fe20000000800 */
[----:B------:R-:W-:-:S03]  /*64f0*/  IMAD.IADD R3, R3, 0x1, R7 ;  /* 0x0000000103037824 */ /* 0x000fc600078e0207 */
[----:B------:R-:W3:Y:S02]  /*6500*/  F2I.U32.TRUNC.NTZ R6, R6 ;  /* 0x0000000600067305 */ /* 0x000ee4000020f000 */
[----:B------:R-:W-:Y:S02]  /*6510*/  SHF.R.U64 R9, R2, UR4, R3 ;  /* 0x0000000402097c19 */ /* 0x000fe40008001203 */
[----:B-1----:R-:W-:-:S05]  /*6520*/  I2FP.F32.U32 R2, R14 ;  /* 0x0000000e00027245 */ /* 0x002fca0000201000 */
[----:B------:R-:W-:Y:S01]  /*6530*/  FMUL R21, R2, UR5 ;  /* 0x0000000502157c20 */ /* 0x000fe20008400000 */
[----:B------:R-:W-:Y:S01]  /*6540*/  SHF.R.U32.HI R2, RZ, UR4, R3 ;  /* 0x00000004ff027c19 */ /* 0x000fe20008011603 */
[----:B------:R-:W-:-:S03]  /*6550*/  ULDC UR4, c[0x0][0x658] ;  /* 0x0001960000047ab9 */ /* 0x000fc60000000800 */
[--C-:B------:R-:W-:Y:S01]  /*6560*/  SHF.R.U64 R20, R9, UR6, R2.reuse ;  /* 0x0000000609147c19 */ /* 0x100fe20008001202 */
[----:B------:R-:W1:Y:S01]  /*6570*/  F2I.U32.TRUNC.NTZ R21, R21 ;  /* 0x0000001500157305 */ /* 0x000e62000020f000 */
[----:B------:R-:W-:Y:S01]  /*6580*/  SHF.R.U32.HI R3, RZ, UR6, R2 ;  /* 0x00000006ff037c19 */ /* 0x000fe20008011602 */
[----:B---3--:R-:W-:-:S03]  /*6590*/  IMAD.MOV R6, RZ, RZ, -R6 ;  /* 0x000000ffff067224 */ /* 0x008fc600078e0a06 */
[----:B------:R-:W-:Y:S01]  /*65a0*/  SHF.R.U64 R18, R20, UR4, R3 ;  /* 0x0000000414127c19 */ /* 0x000fe20008001203 */
[----:B--2---:R-:W-:Y:S01]  /*65b0*/  IMAD R17, R22, R6, R17 ;  /* 0x0000000616117224 */ /* 0x004fe200078e0211 */
[----:B------:R-:W-:-:S03]  /*65c0*/  SHF.R.U32.HI R23, RZ, UR4, R3 ;  /* 0x00000004ff177c19 */ /* 0x000fc60008011603 */
[----:B------:R-:W-:Y:S02]  /*65d0*/  IMAD.MOV.U32 R2, RZ, RZ, R18 ;  /* 0x000000ffff027224 */ /* 0x000fe400078e0012 */
[----:B------:R-:W-:Y:S01]  /*65e0*/  IMAD.MOV.U32 R3, RZ, RZ, R23 ;  /* 0x000000ffff037224 */ /* 0x000fe200078e0017 */
[----:B------:R-:W-:Y:S06]  /*65f0*/  @!P1 BRA `(.L_x_117) ;  /* 0x0000000000289947 */ /* 0x000fec0003800000 */
[----:B------:R-:W-:Y:S02]  /*6600*/  ULDC UR4, c[0x0][0x64c] ;  /* 0x0001930000047ab9 */ /* 0x000fe40000000800 */
[----:B------:R-:W-:-:S05]  /*6610*/  IADD3 R3, P1, R18, UR4, RZ ;  /* 0x0000000412037c10 */ /* 0x000fca000ff3e0ff */
[----:B------:R-:W-:-:S04]  /*6620*/  IMAD.X R23, RZ, RZ, R23, P1 ;  /* 0x000000ffff177224 */ /* 0x000fc800008e0617 */
[----:B------:R-:W-:-:S04]  /*6630*/  IMAD.WIDE.U32 R6, R23, UR8, RZ ;  /* 0x0000000817067c25 */ /* 0x000fc8000f8e00ff */
[----:B------:R-:W-:-:S04]  /*6640*/  IMAD.WIDE.U32 R6, P1, R3, UR9, R6 ;  /* 0x0000000903067c25 */ /* 0x000fc8000f820006 */
[----:B------:R-:W-:-:S04]  /*6650*/  IMAD.WIDE.U32 R2, R3, UR8, RZ ;  /* 0x0000000803027c25 */ /* 0x000fc8000f8e00ff */
[----:B------:R-:W-:Y:S01]  /*6660*/  IMAD.MOV.U32 R2, RZ, RZ, R7 ;  /* 0x000000ffff027224 */ /* 0x000fe200078e0007 */
[----:B------:R-:W-:Y:S01]  /*6670*/  IADD3 RZ, P3, R3, R6, RZ ;  /* 0x0000000603ff7210 */ /* 0x000fe20007f7e0ff */
[----:B------:R-:W-:-:S04]  /*6680*/  IMAD.X R3, RZ, RZ, RZ, P1 ;  /* 0x000000ffff037224 */ /* 0x000fc800008e06ff */
[----:B------:R-:W-:-:S08]  /*6690*/  IMAD.WIDE.U32.X R2, R23, UR9, R2, P3 ;  /* 0x0000000917027c25 */ /* 0x000fd000098e0402 */
.L_x_117:
[----:B------:R-:W-:Y:S01]  /*66a0*/  ULDC UR4, c[0x0][0x648] ;  /* 0x0001920000047ab9 */ /* 0x000fe20000000800 */
[----:B-1----:R-:W-:Y:S01]  /*66b0*/  IMAD.MOV R21, RZ, RZ, -R21 ;  /* 0x000000ffff157224 */ /* 0x002fe200078e0a15 */
[----:B------:R-:W-:Y:S01]  /*66c0*/  SHF.R.U64 R3, R2, UR4, R3 ;  /* 0x0000000402037c19 */ /* 0x000fe20008001203 */
[----:B------:R-:W-:Y:S01]  /*66d0*/  ULDC UR4, c[0x0][0x638] ;  /* 0x00018e0000047ab9 */ /* 0x000fe20000000800 */
[----:B------:R-:W-:Y:S01]  /*66e0*/  LOP3.LUT R20, R20, UR17, RZ, 0xc0, !PT ;  /* 0x0000001114147c12 */ /* 0x000fe2000f8ec0ff */
[----:B0-----:R-:W-:Y:S01]  /*66f0*/  @P4 IMAD R17, R19, R21, R14 ;  /* 0x0000001513114224 */ /* 0x001fe200078e020e */
[----:B------:R-:W-:Y:S01]  /*6700*/  ULDC UR5, c[0x0][0x610] ;  /* 0x0001840000057ab9 */ /* 0x000fe20000000800 */
[----:B------:R-:W-:Y:S02]  /*6710*/  IMAD.MOV R7, RZ, RZ, -R3 ;  /* 0x000000ffff077224 */ /* 0x000fe400078e0a03 */
[----:B------:R-:W-:Y:S01]  /*6720*/  IMAD R14, R3, UR18, R20 ;  /* 0x00000012030e7c24 */ /* 0x000fe2000f8e0214 */
[----:B------:R-:W-:Y:S01]  /*6730*/  LOP3.LUT R3, R9, UR16, RZ, 0xc0, !PT ;  /* 0x0000001009037c12 */ /* 0x000fe2000f8ec0ff */
[----:B------:R-:W-:Y:S01]  /*6740*/  IMAD R18, R7, UR4, R18 ;  /* 0x0000000407127c24 */ /* 0x000fe2000f8e0212 */
[----:B------:R-:W-:Y:S01]  /*6750*/  ULDC UR4, c[0x0][0x600] ;  /* 0x0001800000047ab9 */ /* 0x000fe20000000800 */
[----:B------:R-:W-:-:S02]  /*6760*/  IMAD R14, R14, UR5, R17 ;  /* 0x000000050e0e7c24 */ /* 0x000fc4000f8e0211 */
[----:B------:R-:W-:Y:S02]  /*6770*/  IMAD R3, R18, UR4, R3 ;  /* 0x0000000412037c24 */ /* 0x000fe4000f8e0203 */
[----:B------:R-:W-:Y:S02]  /*6780*/  IMAD.MOV.U32 R2, RZ, RZ, 0x1 ;  /* 0x00000001ff027424 */ /* 0x000fe400078e00ff */
[----:B------:R-:W-:Y:S01]  /*6790*/  IMAD.MOV.U32 R9, RZ, RZ, R8 ;  /* 0x000000ffff097224 */ /* 0x000fe200078e0008 */
[----:B------:R-:W-:Y:S02]  /*67a0*/  SEL R17, R3, R14, !P4 ;  /* 0x0000000e03117207 */ /* 0x000fe40006000000 */
[----:B------:R-:W-:-:S07]  /*67b0*/  SEL R14, R14, R3, !P4 ;  /* 0x000000030e0e7207 */ /* 0x000fce0006000000 */
.L_x_115:
[----:B------:R-:W-:Y:S05]  /*67c0*/  BSYNC B1 ;  /* 0x0000000000017941 */ /* 0x000fea0003800000 */
.L_x_114:
[----:B------:R-:W-:-:S13]  /*67d0*/  LOP3.LUT P1, RZ, R2, 0xff, RZ, 0xc0, !PT ;  /* 0x000000ff02ff7812 */ /* 0x000fda000782c0ff */
[----:B------:R-:W-:Y:S05]  /*67e0*/  @P1 BRA `(.L_x_118) ;  /* 0xfffffff400441947 */ /* 0x000fea000383ffff */
[----:B------:R-:W-:Y:S05]  /*67f0*/  BSYNC B0 ;  /* 0x0000000000007941 */ /* 0x000fea0003800000 */
.L_x_106:
[----:B------:R-:W-:-:S03]  /*6800*/  UMOV UR4, 0xffffffff ;  /* 0xffffffff00047882 */ /* 0x000fc60000000000 */
[----:B------:R-:W-:Y:S05]  /*6810*/  BRA.DIV UR4, `(.L_x_119) ;  /* 0x0000000604d07947 */ /* 0x000fea000b800000 */
[----:B------:R-:W-:-:S13]  /*6820*/  ELECT P0, URZ, PT ;  /* 0x00000000003f782f */ /* 0x000fda0003800000 */
.L_x_138:
[----:B------:R-:W-:Y:S04]  /*6830*/  BSSY B0, `(.L_x_120) ;  /* 0x0000058000007945 */ /* 0x000fe80003800000 */
[----:B------:R-:W-:Y:S05]  /*6840*/  @!P0 BRA `(.L_x_121) ;  /* 0x0000000400588947 */ /* 0x000fea0003800000 */
[----:B------:R-:W-:-:S04]  /*6850*/  LOP3.LUT R4, R4, 0x2, RZ, 0xfc, !PT ;  /* 0x0000000204047812 */ /* 0x000fc800078efcff */
[----:B------:R-:W-:-:S13]  /*6860*/  ISETP.NE.AND P0, PT, R4, 0x3, PT ;  /* 0x000000030400780c */ /* 0x000fda0003f05270 */
[----:B------:R-:W-:Y:S05]  /*6870*/  @!P0 BRA `(.L_x_122) ;  /* 0x0000000000048947 */ /* 0x000fea0003800000 */
[----:B------:R-:W-:Y:S01]  /*6880*/  BPT.TRAP 0x1 ;  /* 0x000000040000795c */ /* 0x000fe20000300000 */
.L_x_122:
[----:B------:R-:W0:Y:S01]  /*6890*/  S2R R3, SR_CgaCtaId ;  /* 0x0000000000037919 */ /* 0x000e220000008800 */
[----:B------:R-:W-:Y:S02]  /*68a0*/  MOV R0, 0x400 ;  /* 0x0000040000007802 */ /* 0x000fe40000000f00 */
[----:B------:R-:W-:Y:S02]  /*68b0*/  SHF.L.U32 R2, R10, 0x1f, RZ ;  /* 0x0000001f0a027819 */ /* 0x000fe400000006ff */
[----:B0-----:R-:W-:-:S05]  /*68c0*/  LEA R0, R3, R0, 0x18 ;  /* 0x0000000003007211 */ /* 0x001fca00078ec0ff */
[----:B------:R-:W-:-:S04]  /*68d0*/  VIADD R0, R0, 0x48 ;  /* 0x0000004800007836 */ /* 0x000fc80000000000 */
[C---:B------:R-:W-:Y:S02]  /*68e0*/  IMAD R5, R13.reuse, 0x8, R0 ;  /* 0x000000080d057824 */ /* 0x040fe400078e0200 */
[----:B------:R-:W-:Y:S02]  /*68f0*/  VIADD R13, R13, 0x1 ;  /* 0x000000010d0d7836 */ /* 0x000fe40000000000 */
[----:B------:R-:W0:Y:S03]  /*6900*/  SYNCS.PHASECHK.TRANS64.TRYWAIT P0, [R5+URZ], R2 ;  /* 0x00000002050075a7 */ /* 0x000e26000800017f */
[----:B------:R-:W-:-:S04]  /*6910*/  ISETP.NE.AND P1, PT, R13, 0x9, PT ;  /* 0x000000090d00780c */ /* 0x000fc80003f25270 */
[----:B------:R-:W-:Y:S02]  /*6920*/  SEL R3, RZ, 0x1, P1 ;  /* 0x00000001ff037807 */ /* 0x000fe40000800000 */
[----:B------:R-:W-:Y:S02]  /*6930*/  SEL R13, R13, RZ, P1 ;  /* 0x000000ff0d0d7207 */ /* 0x000fe40000800000 */
[----:B------:R-:W-:-:S03]  /*6940*/  LOP3.LUT R10, R10, R3, RZ, 0x3c, !PT ;  /* 0x000000030a0a7212 */ /* 0x000fc600078e3cff */
[----:B------:R-:W-:Y:S01]  /*6950*/  IMAD R7, R13, 0x8, R0 ;  /* 0x000000080d077824 */ /* 0x000fe200078e0200 */
[----:B------:R-:W-:Y:S01]  /*6960*/  SHF.L.U32 R4, R10, 0x1f, RZ ;  /* 0x0000001f0a047819 */ /* 0x000fe200000006ff */
[----:B0-----:R-:W-:Y:S06]  /*6970*/  @!P0 BRA `(.L_x_123) ;  /* 0x00000004009c8947 */ /* 0x001fec0003800000 */
.L_x_139:
[----:B------:R-:W1:Y:S01]  /*6980*/  SYNCS.PHASECHK.TRANS64.TRYWAIT P0, [R7+URZ], R4 ;  /* 0x00000004070075a7 */ /* 0x000e62000800017f */
[----:B0-----:R-:W-:-:S05]  /*6990*/  VIADD R2, R13, 0x1 ;  /* 0x000000010d027836 */ /* 0x001fca0000000000 */
[----:B------:R-:W-:-:S04]  /*69a0*/  ISETP.NE.AND P1, PT, R2, 0x9, PT ;  /* 0x000000090200780c */ /* 0x000fc80003f25270 */
[----:B------:R-:W-:Y:S02]  /*69b0*/  SEL R3, RZ, 0x1, P1 ;  /* 0x00000001ff037807 */ /* 0x000fe40000800000 */
[----:B------:R-:W-:Y:S02]  /*69c0*/  SEL R9, R2, RZ, P1 ;  /* 0x000000ff02097207 */ /* 0x000fe40000800000 */
[----:B------:R-:W-:-:S03]  /*69d0*/  LOP3.LUT R10, R10, R3, RZ, 0x3c, !PT ;  /* 0x000000030a0a7212 */ /* 0x000fc600078e3cff */
[----:B------:R-:W-:Y:S01]  /*69e0*/  IMAD R6, R9, 0x8, R0 ;  /* 0x0000000809067824 */ /* 0x000fe200078e0200 */
[----:B------:R-:W-:Y:S01]  /*69f0*/  SHF.L.U32 R5, R10, 0x1f, RZ ;  /* 0x0000001f0a057819 */ /* 0x000fe200000006ff */
[----:B-1----:R-:W-:Y:S06]  /*6a00*/  @!P0 BRA `(.L_x_124) ;  /* 0x00000004008c8947 */ /* 0x002fec0003800000 */
.L_x_140:
[----:B------:R-:W1:Y:S01]  /*6a10*/  SYNCS.PHASECHK.TRANS64.TRYWAIT P0, [R6+URZ], R5 ;  /* 0x00000005060075a7 */ /* 0x000e62000800017f */
[----:B------:R-:W-:-:S05]  /*6a20*/  VIADD R2, R9, 0x1 ;  /* 0x0000000109027836 */ /* 0x000fca0000000000 */
[----:B------:R-:W-:-:S04]  /*6a30*/  ISETP.NE.AND P1, PT, R2, 0x9, PT ;  /* 0x000000090200780c */ /* 0x000fc80003f25270 */
[----:B------:R-:W-:Y:S02]  /*6a40*/  SEL R3, RZ, 0x1, P1 ;  /* 0x00000001ff037807 */ /* 0x000fe40000800000 */
[----:B0-----:R-:W-:Y:S02]  /*6a50*/  SEL R7, R2, RZ, P1 ;  /* 0x000000ff02077207 */ /* 0x001fe40000800000 */
[----:B------:R-:W-:-:S03]  /*6a60*/  LOP3.LUT R10, R10, R3, RZ, 0x3c, !PT ;  /* 0x000000030a0a7212 */ /* 0x000fc600078e3cff */
[----:B------:R-:W-:Y:S01]  /*6a70*/  IMAD R9, R7, 0x8, R0 ;  /* 0x0000000807097824 */ /* 0x000fe200078e0200 */
[----:B------:R-:W-:Y:S01]  /*6a80*/  SHF.L.U32 R4, R10, 0x1f, RZ ;  /* 0x0000001f0a047819 */ /* 0x000fe200000006ff */
[----:B-1----:R-:W-:Y:S06]  /*6a90*/  @!P0 BRA `(.L_x_125) ;  /* 0x00000004007c8947 */ /* 0x002fec0003800000 */
.L_x_141:
[----:B------:R-:W1:Y:S01]  /*6aa0*/  SYNCS.PHASECHK.TRANS64.TRYWAIT P0, [R9+URZ], R4 ;  /* 0x00000004090075a7 */ /* 0x000e62000800017f */
[----:B------:R-:W-:-:S05]  /*6ab0*/  VIADD R2, R7, 0x1 ;  /* 0x0000000107027836 */ /* 0x000fca0000000000 */
[----:B------:R-:W-:-:S04]  /*6ac0*/  ISETP.NE.AND P1, PT, R2, 0x9, PT ;  /* 0x000000090200780c */ /* 0x000fc80003f25270 */
[----:B------:R-:W-:Y:S02]  /*6ad0*/  SEL R3, RZ, 0x1, P1 ;  /* 0x00000001ff037807 */ /* 0x000fe40000800000 */
[----:B------:R-:W-:Y:S02]  /*6ae0*/  SEL R7, R2, RZ, P1 ;  /* 0x000000ff02077207 */ /* 0x000fe40000800000 */
[----:B------:R-:W-:-:S03]  /*6af0*/  LOP3.LUT R10, R10, R3, RZ, 0x3c, !PT ;  /* 0x000000030a0a7212 */ /* 0x000fc600078e3cff */
[----:B0-----:R-:W-:Y:S01]  /*6b00*/  IMAD R6, R7, 0x8, R0 ;  /* 0x0000000807067824 */ /* 0x001fe200078e0200 */
[----:B------:R-:W-:Y:S01]  /*6b10*/  SHF.L.U32 R5, R10, 0x1f, RZ ;  /* 0x0000001f0a057819 */ /* 0x000fe200000006ff */
[----:B-1----:R-:W-:Y:S06]  /*6b20*/  @!P0 BRA `(.L_x_126) ;  /* 0x00000004006c8947 */ /* 0x002fec0003800000 */
.L_x_142:
        /* <DEDUP_REMOVED lines=9> */
.L_x_143:
[----:B------:R-:W1:Y:S01]  /*6bc0*/  SYNCS.PHASECHK.TRANS64.TRYWAIT P0, [R9+URZ], R4 ;  /* 0x00000004090075a7 */ /* 0x000e62000800017f */
[----:B------:R-:W-:-:S05]  /*6bd0*/  VIADD R2, R7, 0x1 ;  /* 0x0000000107027836 */ /* 0x000fca0000000000 */
[----:B------:R-:W-:-:S04]  /*6be0*/  ISETP.NE.AND P1, PT, R2, 0x9, PT ;  /* 0x000000090200780c */ /* 0x000fc80003f25270 */
[----:B------:R-:W-:Y:S02]  /*6bf0*/  SEL R3, RZ, 0x1, P1 ;  /* 0x00000001ff037807 */ /* 0x000fe40000800000 */
[----:B------:R-:W-:Y:S02]  /*6c00*/  SEL R7, R2, RZ, P1 ;  /* 0x000000ff02077207 */ /* 0x000fe40000800000 */
[----:B------:R-:W-:-:S03]  /*6c10*/  LOP3.LUT R10, R10, R3, RZ, 0x3c, !PT ;  /* 0x000000030a0a7212 */ /* 0x000fc600078e3cff */
[----:B------:R-:W-:Y:S01]  /*6c20*/  IMAD R8, R7, 0x8, R0 ;  /* 0x0000000807087824 */ /* 0x000fe200078e0200 */
[----:B0-----:R-:W-:Y:S01]  /*6c30*/  SHF.L.U32 R5, R10, 0x1f, RZ ;  /* 0x0000001f0a057819 */ /* 0x001fe200000006ff */
[----:B-1----:R-:W-:Y:S06]  /*6c40*/  @!P0 BRA `(.L_x_128) ;  /* 0x00000004004c8947 */ /* 0x002fec0003800000 */
.L_x_144:
[----:B------:R-:W1:Y:S01]  /*6c50*/  SYNCS.PHASECHK.TRANS64.TRYWAIT P0, [R8+URZ], R5 ;  /* 0x00000005080075a7 */ /* 0x000e62000800017f */
[----:B------:R-:W-:-:S05]  /*6c60*/  VIADD R2, R7, 0x1 ;  /* 0x0000000107027836 */ /* 0x000fca0000000000 */
[----:B------:R-:W-:-:S04]  /*6c70*/  ISETP.NE.AND P1, PT, R2, 0x9, PT ;  /* 0x000000090200780c */ /* 0x000fc80003f25270 */
[----:B------:R-:W-:Y:S02]  /*6c80*/  SEL R3, RZ, 0x1, P1 ;  /* 0x00000001ff037807 */ /* 0x000fe40000800000 */
[----:B------:R-:W-:Y:S02]  /*6c90*/  SEL R7, R2, RZ, P1 ;  /* 0x000000ff02077207 */ /* 0x000fe40000800000 */
[----:B0-----:R-:W-:-:S03]  /*6ca0*/  LOP3.LUT R9, R10, R3, RZ, 0x3c, !PT ;  /* 0x000000030a097212 */ /* 0x001fc600078e3cff */
[----:B------:R-:W-:Y:S01]  /*6cb0*/  IMAD R11, R7, 0x8, R0 ;  /* 0x00000008070b7824 */ /* 0x000fe200078e0200 */
[----:B------:R-:W-:Y:S01]  /*6cc0*/  SHF.L.U32 R6, R9, 0x1f, RZ ;  /* 0x0000001f09067819 */ /* 0x000fe200000006ff */
[----:B-1----:R-:W-:Y:S06]  /*6cd0*/  @!P0 BRA `(.L_x_129) ;  /* 0x00000004003c8947 */ /* 0x002fec0003800000 */
.L_x_145:
[----:B------:R-:W1:Y:S01]  /*6ce0*/  SYNCS.PHASECHK.TRANS64.TRYWAIT P0, [R11+URZ], R6 ;  /* 0x000000060b0075a7 */ /* 0x000e62000800017f */
[----:B------:R-:W-:-:S05]  /*6cf0*/  VIADD R2, R7, 0x1 ;  /* 0x0000000107027836 */ /* 0x000fca0000000000 */
[----:B------:R-:W-:-:S04]  /*6d00*/  ISETP.NE.AND P1, PT, R2, 0x9, PT ;  /* 0x000000090200780c */ /* 0x000fc80003f25270 */
[----:B------:R-:W-:Y:S02]  /*6d10*/  SEL R4, RZ, 0x1, P1 ;  /* 0x00000001ff047807 */ /* 0x000fe40000800000 */
[----:B------:R-:W-:Y:S02]  /*6d20*/  SEL R3, R2, RZ, P1 ;  /* 0x000000ff02037207 */ /* 0x000fe40000800000 */
[----:B------:R-:W-:Y:S01]  /*6d30*/  LOP3.LUT R4, R9, R4, RZ, 0x3c, !PT ;  /* 0x0000000409047212 */ /* 0x000fe200078e3cff */
[----:B-1----:R-:W-:Y:S06]  /*6d40*/  @!P0 BRA `(.L_x_130) ;  /* 0x0000000400348947 */ /* 0x002fec0003800000 */
.L_x_146:
[----:B------:R-:W-:Y:S01]  /*6d50*/  IMAD R3, R3, 0x8, R0 ;  /* 0x0000000803037824 */ /* 0x000fe200078e0200 */
[----:B------:R-:W-:-:S07]  /*6d60*/  SHF.L.U32 R0, R4, 0x1f, RZ ;  /* 0x0000001f04007819 */ /* 0x000fce00000006ff */
.L_x_131:
[----:B--2---:R2:W3:Y:S02]  /*6d70*/  SYNCS.PHASECHK.TRANS64.TRYWAIT P0, [R3+URZ], R0 ;  /* 0x00000000030075a7 */ /* 0x0044e4000800017f */
[----:B---3--:R-:W-:Y:S05]  /*6d80*/  @!P0 NANOSLEEP.SYNCS 0x989680 ;  /* 0x009896800000895d */ /* 0x008fea0003900000 */
[----:B------:R-:W3:Y:S02]  /*6d90*/  @!P0 SYNCS.PHASECHK.TRANS64 P0, [R3+URZ], R0 ;  /* 0x00000000030085a7 */ /* 0x000ee4000800007f */
[----:B---3--:R-:W-:Y:S05]  /*6da0*/  @!P0 BRA `(.L_x_131) ;  /* 0xfffffffc00f08947 */ /* 0x008fea000383ffff */
.L_x_121:
[----:B------:R-:W-:Y:S05]  /*6db0*/  BSYNC B0 ;  /* 0x0000000000007941 */ /* 0x000fea0003800000 */
.L_x_120:
[----:B------:R-:W-:Y:S05]  /*6dc0*/  EXIT ;  /* 0x000000000000794d */ /* 0x000fea0003800000 */
.L_x_18:
[----:B-1----:R-:W-:-:S04]  /*6dd0*/  IMAD.U32 R7, RZ, RZ, UR6 ;  /* 0x00000006ff077e24 */ /* 0x002fc8000f8e00ff */
[----:B------:R1:W3:Y:S03]  /*6de0*/  SYNCS.PHASECHK.TRANS64.TRYWAIT P0, [R7+URZ], R6 ;  /* 0x00000006070075a7 */ /* 0x0002e6000800017f */
[----:B---3--:R-:W-:Y:S05]  /*6df0*/  @!P0 NANOSLEEP.SYNCS 0x989680 ;  /* 0x009896800000895d */ /* 0x008fea0003900000 */
[----:B------:R-:W3:Y:S02]  /*6e00*/  @!P0 SYNCS.PHASECHK.TRANS64 P0, [R7+URZ], R6 ;  /* 0x00000006070085a7 */ /* 0x000ee4000800007f */
[----:B---3--:R-:W-:Y:S05]  /*6e10*/  @!P0 BRA `(.L_x_18) ;  /* 0xfffffffc00ec8947 */ /* 0x008fea000383ffff */
[----:B------:R-:W-:Y:S05]  /*6e20*/  BRA `(.L_x_17) ;  /* 0xffffffa400847947 */ /* 0x000fea000383ffff */
.L_x_24:
[----:B-1----:R-:W-:-:S04]  /*6e30*/  IMAD.U32 R8, RZ, RZ, UR12 ;  /* 0x0000000cff087e24 */ /* 0x002fc8000f8e00ff */
[----:B------:R1:W3:Y:S03]  /*6e40*/  SYNCS.PHASECHK.TRANS64.TRYWAIT P0, [R8+URZ], R7 ;  /* 0x00000007080075a7 */ /* 0x0002e6000800017f */
[----:B---3--:R-:W-:Y:S05]  /*6e50*/  @!P0 NANOSLEEP.SYNCS 0x989680 ;  /* 0x009896800000895d */ /* 0x008fea0003900000 */
[----:B------:R-:W3:Y:S02]  /*6e60*/  @!P0 SYNCS.PHASECHK.TRANS64 P0, [R8+URZ], R7 ;  /* 0x00000007080085a7 */ /* 0x000ee4000800007f */
[----:B---3--:R-:W-:Y:S05]  /*6e70*/  @!P0 BRA `(.L_x_24) ;  /* 0xfffffffc00ec8947 */ /* 0x008fea000383ffff */
[----:B------:R-:W-:Y:S05]  /*6e80*/  BRA `(.L_x_23) ;  /* 0xffffffac00387947 */ /* 0x000fea000383ffff */
.L_x_107:
[----:B------:R-:W-:Y:S01]  /*6e90*/  BSSY B1, `(.L_x_132) ;  /* 0x0000006000017945 */ /* 0x000fe20003800000 */
[----:B------:R-:W-:-:S07]  /*6ea0*/  IMAD.MOV.U32 R2, RZ, RZ, -0x1 ;  /* 0xffffffffff027424 */ /* 0x000fce00078e00ff */
[----:B------:R-:W-:Y:S05]  /*6eb0*/  WARPSYNC.COLLECTIVE R2, `(.L_x_133) ;  /* 0x00000000020c7348 */ /* 0x000fea0003c00000 */
[----:B------:R-:W-:Y:S02]  /*6ec0*/  ELECT P1, UR62, PT ;  /* 0x00000000003e782f */ /* 0x000fe40003820000 */
[----:B------:R-:W-:Y:S01]  /*6ed0*/  MOV R2, UR62 ;  /* 0x0000003e00027c02 */ /* 0x000fe20008000f00 */
[----:B------:R-:W-:Y:S10]  /*6ee0*/  ENDCOLLECTIVE ;  /* 0x000000000000791b */ /* 0x000ff40003800000 */
.L_x_133:
[----:B------:R-:W-:Y:S05]  /*6ef0*/  BSYNC B1 ;  /* 0x0000000000017941 */ /* 0x000fea0003800000 */
.L_x_132:
[----:B------:R-:W-:Y:S05]  /*6f00*/  BRA `(.L_x_134) ;  /* 0xffffffec00887947 */ /* 0x000fea000383ffff */
.L_x_110:
[----:B-1----:R1:W2:Y:S02]  /*6f10*/  SYNCS.PHASECHK.TRANS64.TRYWAIT P1, [R18+URZ+0x48], R7 ;  /* 0x00004807120075a7 */ /* 0x0022a4000802017f */
[----:B--2---:R-:W-:Y:S05]  /*6f20*/  @!P1 NANOSLEEP.SYNCS 0x989680 ;  /* 0x009896800000995d */ /* 0x004fea0003900000 */
[----:B------:R-:W2:Y:S02]  /*6f30*/  @!P1 SYNCS.PHASECHK.TRANS64 P1, [R18+URZ+0x48], R7 ;  /* 0x00004807120095a7 */ /* 0x000ea4000802007f */
[----:B--2---:R-:W-:Y:S05]  /*6f40*/  @!P1 BRA `(.L_x_110) ;  /* 0xfffffffc00f09947 */ /* 0x004fea000383ffff */
[----:B------:R-:W-:Y:S05]  /*6f50*/  BRA `(.L_x_135) ;  /* 0xffffffec00bc7947 */ /* 0x000fea000383ffff */
.L_x_119:
[----:B------:R-:W-:Y:S01]  /*6f60*/  BSSY B0, `(.L_x_136) ;  /* 0x0000006000007945 */ /* 0x000fe20003800000 */
[----:B------:R-:W-:-:S07]  /*6f70*/  IMAD.MOV.U32 R2, RZ, RZ, -0x1 ;  /* 0xffffffffff027424 */ /* 0x000fce00078e00ff */
[----:B------:R-:W-:Y:S05]  /*6f80*/  WARPSYNC.COLLECTIVE R2, `(.L_x_137) ;  /* 0x00000000020c7348 */ /* 0x000fea0003c00000 */
[----:B------:R-:W-:Y:S02]  /*6f90*/  ELECT P1, UR62, PT ;  /* 0x00000000003e782f */ /* 0x000fe40003820000 */
[----:B------:R-:W-:Y:S01]  /*6fa0*/  MOV R2, UR62 ;  /* 0x0000003e00027c02 */ /* 0x000fe20008000f00 */
[----:B------:R-:W-:Y:S10]  /*6fb0*/  ENDCOLLECTIVE ;  /* 0x000000000000791b */ /* 0x000ff40003800000 */
.L_x_137:
[----:B------:R-:W-:Y:S05]  /*6fc0*/  BSYNC B0 ;  /* 0x0000000000007941 */ /* 0x000fea0003800000 */
.L_x_136:
[----:B------:R-:W-:Y:S01]  /*6fd0*/  PLOP3.LUT P0, PT, P1, PT, PT, 0x80, 0x0 ;  /* 0x000000000000781c */ /* 0x000fe20000f0f070 */
[----:B------:R-:W-:-:S12]  /*6fe0*/  BRA `(.L_x_138) ;  /* 0xfffffff800107947 */ /* 0x000fd8000383ffff */
.L_x_123:
[----:B0-----:R0:W1:Y:S02]  /*6ff0*/  SYNCS.PHASECHK.TRANS64.TRYWAIT P0, [R5+URZ], R2 ;  /* 0x00000002050075a7 */ /* 0x001064000800017f */
[----:B-1----:R-:W-:Y:S05]  /*7000*/  @!P0 NANOSLEEP.SYNCS 0x989680 ;  /* 0x009896800000895d */ /* 0x002fea0003900000 */
[----:B------:R-:W1:Y:S02]  /*7010*/  @!P0 SYNCS.PHASECHK.TRANS64 P0, [R5+URZ], R2 ;  /* 0x00000002050085a7 */ /* 0x000e64000800007f */
[----:B-1----:R-:W-:Y:S05]  /*7020*/  @!P0 BRA `(.L_x_123) ;  /* 0xfffffffc00f08947 */ /* 0x002fea000383ffff */
[----:B------:R-:W-:Y:S05]  /*7030*/  BRA `(.L_x_139) ;  /* 0xfffffff800507947 */ /* 0x000fea000383ffff */
.L_x_124:
[----:B0-----:R0:W1:Y:S02]  /*7040*/  SYNCS.PHASECHK.TRANS64.TRYWAIT P0, [R7+URZ], R4 ;  /* 0x00000004070075a7 */ /* 0x001064000800017f */
[----:B-1----:R-:W-:Y:S05]  /*7050*/  @!P0 NANOSLEEP.SYNCS 0x989680 ;  /* 0x009896800000895d */ /* 0x002fea0003900000 */
[----:B------:R-:W1:Y:S02]  /*7060*/  @!P0 SYNCS.PHASECHK.TRANS64 P0, [R7+URZ], R4 ;  /* 0x00000004070085a7 */ /* 0x000e64000800007f */
[----:B-1----:R-:W-:Y:S05]  /*7070*/  @!P0 BRA `(.L_x_124) ;  /* 0xfffffffc00f08947 */ /* 0x002fea000383ffff */
[----:B------:R-:W-:Y:S05]  /*7080*/  BRA `(.L_x_140) ;  /* 0xfffffff800607947 */ /* 0x000fea000383ffff */
.L_x_125:
[----:B0-----:R0:W1:Y:S02]  /*7090*/  SYNCS.PHASECHK.TRANS64.TRYWAIT P0, [R6+URZ], R5 ;  /* 0x00000005060075a7 */ /* 0x001064000800017f */
[----:B-1----:R-:W-:Y:S05]  /*70a0*/  @!P0 NANOSLEEP.SYNCS 0x989680 ;  /* 0x009896800000895d */ /* 0x002fea0003900000 */
[----:B------:R-:W1:Y:S02]  /*70b0*/  @!P0 SYNCS.PHASECHK.TRANS64 P0, [R6+URZ], R5 ;  /* 0x00000005060085a7 */ /* 0x000e64000800007f */
[----:B-1----:R-:W-:Y:S05]  /*70c0*/  @!P0 BRA `(.L_x_125) ;  /* 0xfffffffc00f08947 */ /* 0x002fea000383ffff */
[----:B------:R-:W-:Y:S05]  /*70d0*/  BRA `(.L_x_141) ;  /* 0xfffffff800707947 */ /* 0x000fea000383ffff */
.L_x_126:
[----:B0-----:R0:W1:Y:S02]  /*70e0*/  SYNCS.PHASECHK.TRANS64.TRYWAIT P0, [R9+URZ], R4 ;  /* 0x00000004090075a7 */ /* 0x001064000800017f */
[----:B-1----:R-:W-:Y:S05]  /*70f0*/  @!P0 NANOSLEEP.SYNCS 0x989680 ;  /* 0x009896800000895d */ /* 0x002fea0003900000 */
[----:B------:R-:W1:Y:S02]  /*7100*/  @!P0 SYNCS.PHASECHK.TRANS64 P0, [R9+URZ], R4 ;  /* 0x00000004090085a7 */ /* 0x000e64000800007f */
[----:B-1----:R-:W-:Y:S05]  /*7110*/  @!P0 BRA `(.L_x_126) ;  /* 0xfffffffc00f08947 */ /* 0x002fea000383ffff */
[----:B------:R-:W-:Y:S05]  /*7120*/  BRA `(.L_x_142) ;  /* 0xfffffff800807947 */ /* 0x000fea000383ffff */
.L_x_127:
[----:B0-----:R0:W1:Y:S02]  /*7130*/  SYNCS.PHASECHK.TRANS64.TRYWAIT P0, [R6+URZ], R5 ;  /* 0x00000005060075a7 */ /* 0x001064000800017f */
[----:B-1----:R-:W-:Y:S05]  /*7140*/  @!P0 NANOSLEEP.SYNCS 0x989680 ;  /* 0x009896800000895d */ /* 0x002fea0003900000 */
[----:B------:R-:W1:Y:S02]  /*7150*/  @!P0 SYNCS.PHASECHK.TRANS64 P0, [R6+URZ], R5 ;  /* 0x00000005060085a7 */ /* 0x000e64000800007f */
[----:B-1----:R-:W-:Y:S05]  /*7160*/  @!P0 BRA `(.L_x_127) ;  /* 0xfffffffc00f08947 */ /* 0x002fea000383ffff */
[----:B------:R-:W-:Y:S05]  /*7170*/  BRA `(.L_x_143) ;  /* 0xfffffff800907947 */ /* 0x000fea000383ffff */
.L_x_128:
[----:B0-----:R0:W1:Y:S02]  /*7180*/  SYNCS.PHASECHK.TRANS64.TRYWAIT P0, [R9+URZ], R4 ;  /* 0x00000004090075a7 */ /* 0x001064000800017f */
[----:B-1----:R-:W-:Y:S05]  /*7190*/  @!P0 NANOSLEEP.SYNCS 0x989680 ;  /* 0x009896800000895d */ /* 0x002fea0003900000 */
[----:B------:R-:W1:Y:S02]  /*71a0*/  @!P0 SYNCS.PHASECHK.TRANS64 P0, [R9+URZ], R4 ;  /* 0x00000004090085a7 */ /* 0x000e64000800007f */
[----:B-1----:R-:W-:Y:S05]  /*71b0*/  @!P0 BRA `(.L_x_128) ;  /* 0xfffffffc00f08947 */ /* 0x002fea000383ffff */
[----:B------:R-:W-:Y:S05]  /*71c0*/  BRA `(.L_x_144) ;  /* 0xfffffff800a07947 */ /* 0x000fea000383ffff */
.L_x_129:
[----:B0-----:R0:W1:Y:S02]  /*71d0*/  SYNCS.PHASECHK.TRANS64.TRYWAIT P0, [R8+URZ], R5 ;  /* 0x00000005080075a7 */ /* 0x001064000800017f */
[----:B-1----:R-:W-:Y:S05]  /*71e0*/  @!P0 NANOSLEEP.SYNCS 0x989680 ;  /* 0x009896800000895d */ /* 0x002fea0003900000 */
[----:B------:R-:W1:Y:S02]  /*71f0*/  @!P0 SYNCS.PHASECHK.TRANS64 P0, [R8+URZ], R5 ;  /* 0x00000005080085a7 */ /* 0x000e64000800007f */
[----:B-1----:R-:W-:Y:S05]  /*7200*/  @!P0 BRA `(.L_x_129) ;  /* 0xfffffffc00f08947 */ /* 0x002fea000383ffff */
[----:B------:R-:W-:Y:S05]  /*7210*/  BRA `(.L_x_145) ;  /* 0xfffffff800b07947 */ /* 0x000fea000383ffff */
.L_x_130:
[----:B-1----:R1:W2:Y:S02]  /*7220*/  SYNCS.PHASECHK.TRANS64.TRYWAIT P0, [R11+URZ], R6 ;  /* 0x000000060b0075a7 */ /* 0x0022a4000800017f */
[----:B--2---:R-:W-:Y:S05]  /*7230*/  @!P0 NANOSLEEP.SYNCS 0x989680 ;  /* 0x009896800000895d */ /* 0x004fea0003900000 */
[----:B------:R-:W2:Y:S02]  /*7240*/  @!P0 SYNCS.PHASECHK.TRANS64 P0, [R11+URZ], R6 ;  /* 0x000000060b0085a7 */ /* 0x000ea4000800007f */
[----:B--2---:R-:W-:Y:S05]  /*7250*/  @!P0 BRA `(.L_x_130) ;  /* 0xfffffffc00f08947 */ /* 0x004fea000383ffff */
[----:B------:R-:W-:Y:S05]  /*7260*/  BRA `(.L_x_146) ;  /* 0xfffffff800b87947 */ /* 0x000fea000383ffff */
.L_x_147:
[----:B------:R-:W-:-:S00]  /*7270*/  BRA `(.L_x_147) ;  /* 0xfffffffc00fc7947 */ /* 0x000fc0000383ffff */
[----:B------:R-:W-:-:S00]  /*7280*/  NOP ;  /* 0x0000000000007918 */ /* 0x000fc00000000000 */
[----:B------:R-:W-:-:S00]  /*7290*/  NOP ;  /* 0x0000000000007918 */ /* 0x000fc00000000000 */
[----:B------:R-:W-:-:S00]  /*72a0*/  NOP ;  /* 0x0000000000007918 */ /* 0x000fc00000000000 */
[----:B------:R-:W-:-:S00]  /*72b0*/  NOP ;  /* 0x0000000000007918 */ /* 0x000fc00000000000 */
[----:B------:R-:W-:-:S00]  /*72c0*/  NOP ;  /* 0x0000000000007918 */ /* 0x000fc00000000000 */
[----:B------:R-:W-:-:S00]  /*72d0*/  NOP ;  /* 0x0000000000007918 */ /* 0x000fc00000000000 */
[----:B------:R-:W-:-:S00]  /*72e0*/  NOP ;  /* 0x0000000000007918 */ /* 0x000fc00000000000 */
[----:B------:R-:W-:-:S00]  /*72f0*/  NOP ;  /* 0x0000000000007918 */ /* 0x000fc00000000000 */
.L_x_148:


//--------------------- .nv.shared._ZN7cutlass13device_kernelINS_4gemm6kernel13GemmUniversalIN4cute5tupleIJiiiiEEENS1_10collective13CollectiveMmaINS1_37MainloopSm90TmaGmmaWarpSpecializedFP8ILi9ENS5_IJNS4_1CILi1EEESB_SB_EEENS1_35KernelTmaWarpSpecializedCooperativeEEENS5_IJNSA_ILi128EEENSA_ILi64EEESF_EEENS_12float_e4m3_tENS5_IJlSB_lEEENS_12float_e5m2_tESJ_NS4_8TiledMMAINS4_8MMA_AtomIJNS4_4SM904GMMA30MMA_64x64x32_F32E4M3E5M2_SS_TNILNSO_7ScaleInE1ELSQ_1EEEEEENS4_6LayoutINS5_IJNSA_ILi2EEESB_SB_EEENS5_IJSB_NSA_ILi0EEESW_EEEEENS5_IJNS4_10UnderscoreESZ_SZ_EEEEENS4_13SM90_TMA_LOADENS4_14ComposedLayoutINS4_7SwizzleILi3ELi4ELi3EEENS4_18smem_ptr_flag_bitsILi8EEENST_INS5_IJNSA_ILi8EEESF_EEENS5_IJSF_SB_EEEEEEEvNS4_8identityES12_S1C_vS1D_EENS_8epilogue10collective6detail29Sm90TmaWarpSpecializedAdapterINS1G_15DefaultEpilogueISI_SJ_SJ_NS1F_6thread17LinearCombinationISI_Li1EffLNS1K_9ScaleType4KindE0ELNS_15FloatRoundStyleE2ESI_EENS1_15EpilogueDefaultEEEEEvvEEEEvNT_6ParamsE --------------------------
	.section	.nv.shared._ZN7cutlass13device_kernelINS_4gemm6kernel13GemmUniversalIN4cute5tupleIJiiiiEEENS1_10collective13CollectiveMmaINS1_37MainloopSm90TmaGmmaWarpSpecializedFP8ILi9ENS5_IJNS4_1CILi1EEESB_SB_EEENS1_35KernelTmaWarpSpecializedCooperativeEEENS5_IJNSA_ILi128EEENSA_ILi64EEESF_EEENS_12float_e4m3_tENS5_IJlSB_lEEENS_12float_e5m2_tESJ_NS4_8TiledMMAINS4_8MMA_AtomIJNS4_4SM904GMMA30MMA_64x64x32_F32E4M3E5M2_SS_TNILNSO_7ScaleInE1ELSQ_1EEEEEENS4_6LayoutINS5_IJNSA_ILi2EEESB_SB_EEENS5_IJSB_NSA_ILi0EEESW_EEEEENS5_IJNS4_10UnderscoreESZ_SZ_EEEEENS4_13SM90_TMA_LOADENS4_14ComposedLayoutINS4_7SwizzleILi3ELi4ELi3EEENS4_18smem_ptr_flag_bitsILi8EEENST_INS5_IJNSA_ILi8EEESF_EEENS5_IJSF_SB_EEEEEEEvNS4_8identityES12_S1C_vS1D_EENS_8epilogue10collective6detail29Sm90TmaWarpSpecializedAdapterINS1G_15DefaultEpilogueISI_SJ_SJ_NS1F_6thread17LinearCombinationISI_Li1EffLNS1K_9ScaleType4KindE0ELNS_15FloatRoundStyleE2ESI_EENS1_15EpilogueDefaultEEEEEvvEEEEvNT_6ParamsE,"aw",@nobits
	.sectionflags	@""
	.align	16
	.zero		1024


//--------------------- .nv.shared.reserved.0     --------------------------
	.section	.nv.shared.reserved.0,"aw",@nobits
	.weak		__nv_reservedSMEM_offset_0_alias
	.size		__nv_reservedSMEM_offset_0_alias, 0, 0
	.other		__nv_reservedSMEM_offset_0_alias,@"STO_CUDA_RESERVED_SHARED STV_DEFAULT"
__nv_reservedSMEM_offset_0_alias:
	.zero		0


//--------------------- .nv.global                --------------------------
	.section	.nv.global,"aw",@nobits
.nv.global:
	.type		_ZN40_INTERNAL_0866a390_4_k_cu_a21d209a_275714cute1_E,@object
	.size		_ZN40_INTERNAL_0866a390_4_k_cu_a21d209a_275714cute1_E,(_ZN40_INTERNAL_0866a390_4_k_cu_a21d209a_275714cuda3std3__45__cpo6cbeginE - _ZN40_INTERNAL_0866a390_4_k_cu_a21d209a_275714cute1_E)
_ZN40_INTERNAL_0866a390_4_k_cu_a21d209a_275714cute1_E:
	.zero		1
	.type		_ZN40_INTERNAL_0866a390_4_k_cu_a21d209a_275714cuda3std3__45__cpo6cbeginE,@object
	.size		_ZN40_INTERNAL_0866a390_4_k_cu_a21d209a_275714cuda3std3__45__cpo6cbeginE,(_ZN40_INTERNAL_0866a390_4_k_cu_a21d209a_275714cuda3std3__48in_placeE - _ZN40_INTERNAL_0866a390_4_k_cu_a21d209a_275714cuda3std3__45__cpo6cbeginE)
_ZN40_INTERNAL_0866a390_4_k_cu_a21d209a_275714cuda3std3__45__cpo6cbeginE:
	.zero		1
	.type		_ZN40_INTERNAL_0866a390_4_k_cu_a21d209a_275714cuda3std3__48in_placeE,@object
	.size		_ZN40_INTERNAL_0866a390_4_k_cu_a21d209a_275714cuda3std3__48in_placeE,(_ZN40_INTERNAL_0866a390_4_k_cu_a21d209a_275714cuda3std6ranges3__45__cpo9iter_moveE - _ZN40_INTERNAL_0866a390_4_k_cu_a21d209a_275714cuda3std3__48in_placeE)
_ZN40_INTERNAL_0866a390_4_k_cu_a21d209a_275714cuda3std3__48in_placeE:
	.zero		1
	.type		_ZN40_INTERNAL_0866a390_4_k_cu_a21d209a_275714cuda3std6ranges3__45__cpo9iter_moveE,@object
	.size		_ZN40_INTERNAL_0866a390_4_k_cu_a21d209a_275714cuda3std6ranges3__45__cpo9iter_moveE,(_ZN40_INTERNAL_0866a390_4_k_cu_a21d209a_275714cuda3std3__45__cpo5beginE - _ZN40_INTERNAL_0866a390_4_k_cu_a21d209a_275714cuda3std6ranges3__45__cpo9iter_moveE)
_ZN40_INTERNAL_0866a390_4_k_cu_a21d209a_275714cuda3std6ranges3__45__cpo9iter_moveE:
	.zero		1
	.type		_ZN40_INTERNAL_0866a390_4_k_cu_a21d209a_275714cuda3std3__45__cpo5beginE,@object
	.size		_ZN40_INTERNAL_0866a390_4_k_cu_a21d209a_275714cuda3std3__45__cpo5beginE,(_ZN40_INTERNAL_0866a390_4_k_cu_a21d209a_275714cuda3std3__442_GLOBAL__N__0866a390_4_k_cu_a21d209a_275716ignoreE - _ZN40_INTERNAL_0866a390_4_k_cu_a21d209a_275714cuda3std3__45__cpo5beginE)
_ZN40_INTERNAL_0866a390_4_k_cu_a21d209a_275714cuda3std3__45__cpo5beginE:
	.zero		1
	.type		_ZN40_INTERNAL_0866a390_4_k_cu_a21d209a_275714cuda3std3__442_GLOBAL__N__0866a390_4_k_cu_a21d209a_275716ignoreE,@object
	.size		_ZN40_INTERNAL_0866a390_4_k_cu_a21d209a_275714cuda3std3__442_GLOBAL__N__0866a390_4_k_cu_a21d209a_275716ignoreE,(_ZN40_INTERNAL_0866a390_4_k_cu_a21d209a_275714cute7productE - _ZN40_INTERNAL_0866a390_4_k_cu_a21d209a_275714cuda3std3__442_GLOBAL__N__0866a390_4_k_cu_a21d209a_275716ignoreE)
_ZN40_INTERNAL_0866a390_4_k_cu_a21d209a_275714cuda3std3__442_GLOBAL__N__0866a390_4_k_cu_a21d209a_275716ignoreE:
	.zero		1
	.type		_ZN40_INTERNAL_0866a390_4_k_cu_a21d209a_275714cute7productE,@object
	.size		_ZN40_INTERNAL_0866a390_4_k_cu_a21d209a_275714cute7productE,(_ZN40_INTERNAL_0866a390_4_k_cu_a21d209a_275714cuda3std3__45__cpo3endE - _ZN40_INTERNAL_0866a390_4_k_cu_a21d209a_275714cute7productE)
_ZN40_INTERNAL_0866a390_4_k_cu_a21d209a_275714cute7productE:
	.zero		1
	.type		_ZN40_INTERNAL_0866a390_4_k_cu_a21d209a_275714cuda3std3__45__cpo3endE,@object
	.size		_ZN40_INTERNAL_0866a390_4_k_cu_a21d209a_275714cuda3std3__45__cpo3endE,(_ZN40_INTERNAL_0866a390_4_k_cu_a21d209a_275714cuda3std3__419piecewise_constructE - _ZN40_INTERNAL_0866a390_4_k_cu_a21d209a_275714cuda3std3__45__cpo3endE)
_ZN40_INTERNAL_0866a390_4_k_cu_a21d209a_275714cuda3std3__45__cpo3endE:
	.zero		1
	.type		_ZN40_INTERNAL_0866a390_4_k_cu_a21d209a_275714cuda3std3__419piecewise_constructE,@object
	.size		_ZN40_INTERNAL_0866a390_4_k_cu_a21d209a_275714cuda3std3__419piecewise_constructE,(_ZN40_INTERNAL_0866a390_4_k_cu_a21d209a_275714cuda3std3__45__cpo4cendE - _ZN40_INTERNAL_0866a390_4_k_cu_a21d209a_275714cuda3std3__419piecewise_constructE)
_ZN40_INTERNAL_0866a390_4_k_cu_a21d209a_275714cuda3std3__419piecewise_constructE:
	.zero		1
	.type		_ZN40_INTERNAL_0866a390_4_k_cu_a21d209a_275714cuda3std3__45__cpo4cendE,@object
	.size		_ZN40_INTERNAL_0866a390_4_k_cu_a21d209a_275714cuda3std3__45__cpo4cendE,(_ZN40_INTERNAL_0866a390_4_k_cu_a21d209a_275714cuda3std6ranges3__45__cpo4swapE - _ZN40_INTERNAL_0866a390_4_k_cu_a21d209a_275714cuda3std3__45__cpo4cendE)
_ZN40_INTERNAL_0866a390_4_k_cu_a21d209a_275714cuda3std3__45__cpo4cendE:
	.zero		1
	.type		_ZN40_INTERNAL_0866a390_4_k_cu_a21d209a_275714cuda3std6ranges3__45__cpo4swapE,@object
	.size		_ZN40_INTERNAL_0866a390_4_k_cu_a21d209a_275714cuda3std6ranges3__45__cpo4swapE,(.L_7 - _ZN40_INTERNAL_0866a390_4_k_cu_a21d209a_275714cuda3std6ranges3__45__cpo4swapE)
_ZN40_INTERNAL_0866a390_4_k_cu_a21d209a_275714cuda3std6ranges3__45__cpo4swapE:
	.zero		1
.L_7:


//--------------------- .nv.constant0._ZN7cutlass13device_kernelINS_4gemm6kernel13GemmUniversalIN4cute5tupleIJiiiiEEENS1_10collective13CollectiveMmaINS1_37MainloopSm90TmaGmmaWarpSpecializedFP8ILi9ENS5_IJNS4_1CILi1EEESB_SB_EEENS1_35KernelTmaWarpSpecializedCooperativeEEENS5_IJNSA_ILi128EEENSA_ILi64EEESF_EEENS_12float_e4m3_tENS5_IJlSB_lEEENS_12float_e5m2_tESJ_NS4_8TiledMMAINS4_8MMA_AtomIJNS4_4SM904GMMA30MMA_64x64x32_F32E4M3E5M2_SS_TNILNSO_7ScaleInE1ELSQ_1EEEEEENS4_6LayoutINS5_IJNSA_ILi2EEESB_SB_EEENS5_IJSB_NSA_ILi0EEESW_EEEEENS5_IJNS4_10UnderscoreESZ_SZ_EEEEENS4_13SM90_TMA_LOADENS4_14ComposedLayoutINS4_7SwizzleILi3ELi4ELi3EEENS4_18smem_ptr_flag_bitsILi8EEENST_INS5_IJNSA_ILi8EEESF_EEENS5_IJSF_SB_EEEEEEEvNS4_8identityES12_S1C_vS1D_EENS_8epilogue10collective6detail29Sm90TmaWarpSpecializedAdapterINS1G_15DefaultEpilogueISI_SJ_SJ_NS1F_6thread17LinearCombinationISI_Li1EffLNS1K_9ScaleType4KindE0ELNS_15FloatRoundStyleE2ESI_EENS1_15EpilogueDefaultEEEEEvvEEEEvNT_6ParamsE --------------------------
	.section	.nv.constant0._ZN7cutlass13device_kernelINS_4gemm6kernel13GemmUniversalIN4cute5tupleIJiiiiEEENS1_10collective13CollectiveMmaINS1_37MainloopSm90TmaGmmaWarpSpecializedFP8ILi9ENS5_IJNS4_1CILi1EEESB_SB_EEENS1_35KernelTmaWarpSpecializedCooperativeEEENS5_IJNSA_ILi128EEENSA_ILi64EEESF_EEENS_12float_e4m3_tENS5_IJlSB_lEEENS_12float_e5m2_tESJ_NS4_8TiledMMAINS4_8MMA_AtomIJNS4_4SM904GMMA30MMA_64x64x32_F32E4M3E5M2_SS_TNILNSO_7ScaleInE1ELSQ_1EEEEEENS4_6LayoutINS5_IJNSA_ILi2EEESB_SB_EEENS5_IJSB_NSA_ILi0EEESW_EEEEENS5_IJNS4_10UnderscoreESZ_SZ_EEEEENS4_13SM90_TMA_LOADENS4_14ComposedLayoutINS4_7SwizzleILi3ELi4ELi3EEENS4_18smem_ptr_flag_bitsILi8EEENST_INS5_IJNSA_ILi8EEESF_EEENS5_IJSF_SB_EEEEEEEvNS4_8identityES12_S1C_vS1D_EENS_8epilogue10collective6detail29Sm90TmaWarpSpecializedAdapterINS1G_15DefaultEpilogueISI_SJ_SJ_NS1F_6thread17LinearCombinationISI_Li1EffLNS1K_9ScaleType4KindE0ELNS_15FloatRoundStyleE2ESI_EENS1_15EpilogueDefaultEEEEEvvEEEEvNT_6ParamsE,"a",@progbits
	.sectionflags	@""
	.align	4
.nv.constant0._ZN7cutlass13device_kernelINS_4gemm6kernel13GemmUniversalIN4cute5tupleIJiiiiEEENS1_10collective13CollectiveMmaINS1_37MainloopSm90TmaGmmaWarpSpecializedFP8ILi9ENS5_IJNS4_1CILi1EEESB_SB_EEENS1_35KernelTmaWarpSpecializedCooperativeEEENS5_IJNSA_ILi128EEENSA_ILi64EEESF_EEENS_12float_e4m3_tENS5_IJlSB_lEEENS_12float_e5m2_tESJ_NS4_8TiledMMAINS4_8MMA_AtomIJNS4_4SM904GMMA30MMA_64x64x32_F32E4M3E5M2_SS_TNILNSO_7ScaleInE1ELSQ_1EEEEEENS4_6LayoutINS5_IJNSA_ILi2EEESB_SB_EEENS5_IJSB_NSA_ILi0EEESW_EEEEENS5_IJNS4_10UnderscoreESZ_SZ_EEEEENS4_13SM90_TMA_LOADENS4_14ComposedLayoutINS4_7SwizzleILi3ELi4ELi3EEENS4_18smem_ptr_flag_bitsILi8EEENST_INS5_IJNSA_ILi8EEESF_EEENS5_IJSF_SB_EEEEEEEvNS4_8identityES12_S1C_vS1D_EENS_8epilogue10collective6detail29Sm90TmaWarpSpecializedAdapterINS1G_15DefaultEpilogueISI_SJ_SJ_NS1F_6thread17LinearCombinationISI_Li1EffLNS1K_9ScaleType4KindE0ELNS_15FloatRoundStyleE2ESI_EENS1_15EpilogueDefaultEEEEEvvEEEEvNT_6ParamsE:
	.zero		1664


//--------------------- SYMBOLS --------------------------

	.type		.nv.reservedSmem.offset0,@object
	.size		.nv.reservedSmem.offset0,0x4
